//
// Generated by NVIDIA NVVM Compiler
//
// Compiler Build ID: CL-36424714
// Cuda compilation tools, release 13.0, V13.0.88
// Based on NVVM 20.0.0
//

.version 9.0
.target sm_100
.address_size 64

	// .globl	_Z6kernelPKiS0_iiPiS1_iiii
.extern .func  (.param .b64 func_retval0) malloc
(
	.param .b64 malloc_param_0
)
;
// _ZZ6kernelPKiS0_iiPiS1_iiiiE4best has been demoted
// _ZZ6kernelPKiS0_iiPiS1_iiiiE9topscores has been demoted

.visible .entry _Z6kernelPKiS0_iiPiS1_iiii(
	.param .u64 .ptr .align 1 _Z6kernelPKiS0_iiPiS1_iiii_param_0,
	.param .u64 .ptr .align 1 _Z6kernelPKiS0_iiPiS1_iiii_param_1,
	.param .u32 _Z6kernelPKiS0_iiPiS1_iiii_param_2,
	.param .u32 _Z6kernelPKiS0_iiPiS1_iiii_param_3,
	.param .u64 .ptr .align 1 _Z6kernelPKiS0_iiPiS1_iiii_param_4,
	.param .u64 .ptr .align 1 _Z6kernelPKiS0_iiPiS1_iiii_param_5,
	.param .u32 _Z6kernelPKiS0_iiPiS1_iiii_param_6,
	.param .u32 _Z6kernelPKiS0_iiPiS1_iiii_param_7,
	.param .u32 _Z6kernelPKiS0_iiPiS1_iiii_param_8,
	.param .u32 _Z6kernelPKiS0_iiPiS1_iiii_param_9
)
{
	.reg .pred 	%p<88>;
	.reg .b32 	%r<375>;
	.reg .b64 	%rd<343>;
	// demoted variable
	.shared .align 8 .u64 _ZZ6kernelPKiS0_iiPiS1_iiiiE4best;
	// demoted variable
	.shared .align 8 .u64 _ZZ6kernelPKiS0_iiPiS1_iiiiE9topscores;
	ld.param.u32 	%r198, [_Z6kernelPKiS0_iiPiS1_iiii_param_2];
	ld.param.u32 	%r199, [_Z6kernelPKiS0_iiPiS1_iiii_param_3];
	ld.param.u64 	%rd103, [_Z6kernelPKiS0_iiPiS1_iiii_param_4];
	ld.param.u64 	%rd104, [_Z6kernelPKiS0_iiPiS1_iiii_param_5];
	ld.param.u32 	%r200, [_Z6kernelPKiS0_iiPiS1_iiii_param_6];
	ld.param.u32 	%r201, [_Z6kernelPKiS0_iiPiS1_iiii_param_7];
	ld.param.u32 	%r202, [_Z6kernelPKiS0_iiPiS1_iiii_param_8];
	ld.param.u32 	%r203, [_Z6kernelPKiS0_iiPiS1_iiii_param_9];
	cvta.to.global.u64 	%rd1, %rd103;
	cvta.to.global.u64 	%rd2, %rd104;
	mov.u32 	%r204, %nctaid.x;
	mov.u32 	%r205, %ctaid.y;
	mov.u32 	%r206, %ctaid.x;
	mad.lo.s32 	%r1, %r204, %r205, %r206;
	mov.u32 	%r2, %tid.x;
	setp.ne.s32 	%p1, %r2, 0;
	@%p1 bra 	$L__BB0_14;
	mul.wide.s32 	%rd105, %r203, 4;
	{ // callseq 0, 0
	.param .b64 param0;
	st.param.b64 	[param0], %rd105;
	.param .b64 retval0;
	call.uni (retval0), 
	malloc, 
	(
	param0
	);
	ld.param.b64 	%rd106, [retval0];
	} // callseq 0
	st.shared.u64 	[_ZZ6kernelPKiS0_iiPiS1_iiiiE4best], %rd106;
	{ // callseq 1, 0
	.param .b64 param0;
	st.param.b64 	[param0], %rd105;
	.param .b64 retval0;
	call.uni (retval0), 
	malloc, 
	(
	param0
	);
	ld.param.b64 	%rd108, [retval0];
	} // callseq 1
	st.shared.u64 	[_ZZ6kernelPKiS0_iiPiS1_iiiiE9topscores], %rd108;
	setp.lt.s32 	%p2, %r203, 1;
	@%p2 bra 	$L__BB0_14;
	and.b32  	%r3, %r203, 15;
	setp.lt.u32 	%p3, %r203, 16;
	mov.b32 	%r281, 0;
	@%p3 bra 	$L__BB0_5;
	and.b32  	%r281, %r203, 2147483632;
	mov.b32 	%r279, 0;
$L__BB0_4:
	.pragma "nounroll";
	ld.shared.u64 	%rd110, [_ZZ6kernelPKiS0_iiPiS1_iiiiE9topscores];
	mul.wide.u32 	%rd111, %r279, 4;
	add.s64 	%rd112, %rd110, %rd111;
	mov.b32 	%r209, 2147483647;
	st.u32 	[%rd112], %r209;
	ld.shared.u64 	%rd113, [_ZZ6kernelPKiS0_iiPiS1_iiiiE9topscores];
	add.s64 	%rd114, %rd113, %rd111;
	st.u32 	[%rd114+4], %r209;
	ld.shared.u64 	%rd115, [_ZZ6kernelPKiS0_iiPiS1_iiiiE9topscores];
	add.s64 	%rd116, %rd115, %rd111;
	st.u32 	[%rd116+8], %r209;
	ld.shared.u64 	%rd117, [_ZZ6kernelPKiS0_iiPiS1_iiiiE9topscores];
	add.s64 	%rd118, %rd117, %rd111;
	st.u32 	[%rd118+12], %r209;
	ld.shared.u64 	%rd119, [_ZZ6kernelPKiS0_iiPiS1_iiiiE9topscores];
	add.s64 	%rd120, %rd119, %rd111;
	st.u32 	[%rd120+16], %r209;
	ld.shared.u64 	%rd121, [_ZZ6kernelPKiS0_iiPiS1_iiiiE9topscores];
	add.s64 	%rd122, %rd121, %rd111;
	st.u32 	[%rd122+20], %r209;
	ld.shared.u64 	%rd123, [_ZZ6kernelPKiS0_iiPiS1_iiiiE9topscores];
	add.s64 	%rd124, %rd123, %rd111;
	st.u32 	[%rd124+24], %r209;
	ld.shared.u64 	%rd125, [_ZZ6kernelPKiS0_iiPiS1_iiiiE9topscores];
	add.s64 	%rd126, %rd125, %rd111;
	st.u32 	[%rd126+28], %r209;
	ld.shared.u64 	%rd127, [_ZZ6kernelPKiS0_iiPiS1_iiiiE9topscores];
	add.s64 	%rd128, %rd127, %rd111;
	st.u32 	[%rd128+32], %r209;
	ld.shared.u64 	%rd129, [_ZZ6kernelPKiS0_iiPiS1_iiiiE9topscores];
	add.s64 	%rd130, %rd129, %rd111;
	st.u32 	[%rd130+36], %r209;
	ld.shared.u64 	%rd131, [_ZZ6kernelPKiS0_iiPiS1_iiiiE9topscores];
	add.s64 	%rd132, %rd131, %rd111;
	st.u32 	[%rd132+40], %r209;
	ld.shared.u64 	%rd133, [_ZZ6kernelPKiS0_iiPiS1_iiiiE9topscores];
	add.s64 	%rd134, %rd133, %rd111;
	st.u32 	[%rd134+44], %r209;
	ld.shared.u64 	%rd135, [_ZZ6kernelPKiS0_iiPiS1_iiiiE9topscores];
	add.s64 	%rd136, %rd135, %rd111;
	st.u32 	[%rd136+48], %r209;
	ld.shared.u64 	%rd137, [_ZZ6kernelPKiS0_iiPiS1_iiiiE9topscores];
	add.s64 	%rd138, %rd137, %rd111;
	st.u32 	[%rd138+52], %r209;
	ld.shared.u64 	%rd139, [_ZZ6kernelPKiS0_iiPiS1_iiiiE9topscores];
	add.s64 	%rd140, %rd139, %rd111;
	st.u32 	[%rd140+56], %r209;
	ld.shared.u64 	%rd141, [_ZZ6kernelPKiS0_iiPiS1_iiiiE9topscores];
	add.s64 	%rd142, %rd141, %rd111;
	st.u32 	[%rd142+60], %r209;
	add.s32 	%r279, %r279, 16;
	setp.ne.s32 	%p4, %r279, %r281;
	@%p4 bra 	$L__BB0_4;
$L__BB0_5:
	setp.eq.s32 	%p5, %r3, 0;
	@%p5 bra 	$L__BB0_14;
	and.b32  	%r8, %r203, 7;
	setp.lt.u32 	%p6, %r3, 8;
	@%p6 bra 	$L__BB0_8;
	ld.shared.u64 	%rd143, [_ZZ6kernelPKiS0_iiPiS1_iiiiE9topscores];
	mul.wide.u32 	%rd144, %r281, 4;
	add.s64 	%rd145, %rd143, %rd144;
	mov.b32 	%r210, 2147483647;
	st.u32 	[%rd145], %r210;
	ld.shared.u64 	%rd146, [_ZZ6kernelPKiS0_iiPiS1_iiiiE9topscores];
	add.s64 	%rd147, %rd146, %rd144;
	st.u32 	[%rd147+4], %r210;
	ld.shared.u64 	%rd148, [_ZZ6kernelPKiS0_iiPiS1_iiiiE9topscores];
	add.s64 	%rd149, %rd148, %rd144;
	st.u32 	[%rd149+8], %r210;
	ld.shared.u64 	%rd150, [_ZZ6kernelPKiS0_iiPiS1_iiiiE9topscores];
	add.s64 	%rd151, %rd150, %rd144;
	st.u32 	[%rd151+12], %r210;
	ld.shared.u64 	%rd152, [_ZZ6kernelPKiS0_iiPiS1_iiiiE9topscores];
	add.s64 	%rd153, %rd152, %rd144;
	st.u32 	[%rd153+16], %r210;
	ld.shared.u64 	%rd154, [_ZZ6kernelPKiS0_iiPiS1_iiiiE9topscores];
	add.s64 	%rd155, %rd154, %rd144;
	st.u32 	[%rd155+20], %r210;
	ld.shared.u64 	%rd156, [_ZZ6kernelPKiS0_iiPiS1_iiiiE9topscores];
	add.s64 	%rd157, %rd156, %rd144;
	st.u32 	[%rd157+24], %r210;
	ld.shared.u64 	%rd158, [_ZZ6kernelPKiS0_iiPiS1_iiiiE9topscores];
	add.s64 	%rd159, %rd158, %rd144;
	st.u32 	[%rd159+28], %r210;
	add.s32 	%r281, %r281, 8;
$L__BB0_8:
	setp.eq.s32 	%p7, %r8, 0;
	@%p7 bra 	$L__BB0_14;
	and.b32  	%r11, %r203, 3;
	setp.lt.u32 	%p8, %r8, 4;
	@%p8 bra 	$L__BB0_11;
	ld.shared.u64 	%rd160, [_ZZ6kernelPKiS0_iiPiS1_iiiiE9topscores];
	mul.wide.u32 	%rd161, %r281, 4;
	add.s64 	%rd162, %rd160, %rd161;
	mov.b32 	%r211, 2147483647;
	st.u32 	[%rd162], %r211;
	ld.shared.u64 	%rd163, [_ZZ6kernelPKiS0_iiPiS1_iiiiE9topscores];
	add.s64 	%rd164, %rd163, %rd161;
	st.u32 	[%rd164+4], %r211;
	ld.shared.u64 	%rd165, [_ZZ6kernelPKiS0_iiPiS1_iiiiE9topscores];
	add.s64 	%rd166, %rd165, %rd161;
	st.u32 	[%rd166+8], %r211;
	ld.shared.u64 	%rd167, [_ZZ6kernelPKiS0_iiPiS1_iiiiE9topscores];
	add.s64 	%rd168, %rd167, %rd161;
	st.u32 	[%rd168+12], %r211;
	add.s32 	%r281, %r281, 4;
$L__BB0_11:
	setp.eq.s32 	%p9, %r11, 0;
	@%p9 bra 	$L__BB0_14;
	mov.b32 	%r284, 0;
$L__BB0_13:
	.pragma "nounroll";
	ld.shared.u64 	%rd169, [_ZZ6kernelPKiS0_iiPiS1_iiiiE9topscores];
	mul.wide.u32 	%rd170, %r281, 4;
	add.s64 	%rd171, %rd169, %rd170;
	mov.b32 	%r213, 2147483647;
	st.u32 	[%rd171], %r213;
	add.s32 	%r281, %r281, 1;
	add.s32 	%r284, %r284, 1;
	setp.ne.s32 	%p10, %r284, %r11;
	@%p10 bra 	$L__BB0_13;
$L__BB0_14:
	bar.sync 	0;
	setp.ge.s32 	%p11, %r1, %r202;
	setp.lt.s32 	%p12, %r198, 1;
	or.pred  	%p13, %p11, %p12;
	@%p13 bra 	$L__BB0_108;
	mul.lo.s32 	%r18, %r198, %r2;
	mul.lo.s32 	%r19, %r199, %r1;
	setp.lt.s32 	%p14, %r199, 1;
	add.s32 	%r20, %r203, -1;
	@%p14 bra 	$L__BB0_63;
	and.b32  	%r21, %r203, 7;
	and.b32  	%r22, %r203, 2147483640;
	neg.s32 	%r23, %r22;
	mov.b32 	%r285, 0;
	mul.wide.s32 	%rd235, %r20, 4;
$L__BB0_17:
	setp.ge.s32 	%p43, %r19, %r201;
	add.s32 	%r292, %r285, %r18;
	mul.lo.s32 	%r26, %r292, %r199;
	setp.ge.s32 	%p44, %r26, %r200;
	or.pred  	%p45, %p44, %p43;
	@%p45 bra 	$L__BB0_18;
	bra.uni 	$L__BB0_19;
$L__BB0_18:
	add.s32 	%r285, %r285, 1;
	setp.eq.s32 	%p74, %r285, %r198;
	@%p74 bra 	$L__BB0_108;
	bra.uni 	$L__BB0_17;
$L__BB0_19:
	ld.shared.u64 	%rd314, [_ZZ6kernelPKiS0_iiPiS1_iiiiE9topscores];
	add.s64 	%rd236, %rd314, %rd235;
	ld.u32 	%r103, [%rd236];
	mov.b32 	%r286, 0;
	mov.u32 	%r291, %r286;
$L__BB0_20:
	setp.ge.s32 	%p46, %r291, %r103;
	@%p46 bra 	$L__BB0_22;
	ld.param.u64 	%rd311, [_Z6kernelPKiS0_iiPiS1_iiii_param_1];
	ld.param.u64 	%rd310, [_Z6kernelPKiS0_iiPiS1_iiii_param_0];
	add.s32 	%r222, %r286, %r26;
	cvta.to.global.u64 	%rd237, %rd310;
	mul.wide.s32 	%rd238, %r222, 4;
	add.s64 	%rd239, %rd237, %rd238;
	ld.global.u32 	%r223, [%rd239];
	add.s32 	%r224, %r286, %r19;
	cvta.to.global.u64 	%rd240, %rd311;
	mul.wide.s32 	%rd241, %r224, 4;
	add.s64 	%rd242, %rd240, %rd241;
	ld.global.u32 	%r225, [%rd242];
	and.b32  	%r226, %r223, 16711680;
	and.b32  	%r227, %r225, 16711680;
	sub.s32 	%r228, %r226, %r227;
	shr.s32 	%r229, %r228, 16;
	and.b32  	%r230, %r223, 65280;
	and.b32  	%r231, %r225, 65280;
	sub.s32 	%r232, %r230, %r231;
	shr.s32 	%r233, %r232, 8;
	and.b32  	%r234, %r223, 255;
	and.b32  	%r235, %r225, 255;
	sub.s32 	%r236, %r234, %r235;
	mad.lo.s32 	%r237, %r236, %r236, %r291;
	mad.lo.s32 	%r238, %r233, %r233, %r237;
	mad.lo.s32 	%r291, %r229, %r229, %r238;
	add.s32 	%r286, %r286, 1;
	setp.eq.s32 	%p47, %r286, %r199;
	@%p47 bra 	$L__BB0_22;
	bra.uni 	$L__BB0_20;
$L__BB0_22:
	setp.gt.s32 	%p48, %r203, 0;
	setp.lt.s32 	%p49, %r291, %r103;
	and.pred  	%p50, %p49, %p48;
	@%p50 bra 	$L__BB0_23;
	bra.uni 	$L__BB0_18;
$L__BB0_23:
	setp.lt.u32 	%p51, %r20, 7;
	mov.b32 	%r318, 0;
	@%p51 bra 	$L__BB0_42;
	mov.b64 	%rd312, 0;
	mov.u32 	%r288, %r23;
$L__BB0_25:
	.pragma "nounroll";
	add.s64 	%rd5, %rd314, %rd312;
	ld.u32 	%r34, [%rd5];
	setp.ge.s32 	%p52, %r291, %r34;
	@%p52 bra 	$L__BB0_27;
	st.u32 	[%rd5], %r291;
	ld.shared.u64 	%rd244, [_ZZ6kernelPKiS0_iiPiS1_iiiiE4best];
	add.s64 	%rd245, %rd244, %rd312;
	ld.u32 	%r35, [%rd245];
	st.u32 	[%rd245], %r292;
	ld.shared.u64 	%rd314, [_ZZ6kernelPKiS0_iiPiS1_iiiiE9topscores];
	mov.u32 	%r291, %r34;
	mov.u32 	%r292, %r35;
$L__BB0_27:
	add.s64 	%rd8, %rd314, %rd312;
	ld.u32 	%r38, [%rd8+4];
	setp.ge.s32 	%p53, %r291, %r38;
	@%p53 bra 	$L__BB0_29;
	st.u32 	[%rd8+4], %r291;
	ld.shared.u64 	%rd246, [_ZZ6kernelPKiS0_iiPiS1_iiiiE4best];
	add.s64 	%rd247, %rd246, %rd312;
	ld.u32 	%r39, [%rd247+4];
	st.u32 	[%rd247+4], %r292;
	ld.shared.u64 	%rd314, [_ZZ6kernelPKiS0_iiPiS1_iiiiE9topscores];
	mov.u32 	%r291, %r38;
	mov.u32 	%r292, %r39;
$L__BB0_29:
	add.s64 	%rd11, %rd314, %rd312;
	ld.u32 	%r42, [%rd11+8];
	setp.ge.s32 	%p54, %r291, %r42;
	@%p54 bra 	$L__BB0_31;
	st.u32 	[%rd11+8], %r291;
	ld.shared.u64 	%rd248, [_ZZ6kernelPKiS0_iiPiS1_iiiiE4best];
	add.s64 	%rd249, %rd248, %rd312;
	ld.u32 	%r43, [%rd249+8];
	st.u32 	[%rd249+8], %r292;
	ld.shared.u64 	%rd314, [_ZZ6kernelPKiS0_iiPiS1_iiiiE9topscores];
	mov.u32 	%r291, %r42;
	mov.u32 	%r292, %r43;
$L__BB0_31:
	add.s64 	%rd14, %rd314, %rd312;
	ld.u32 	%r46, [%rd14+12];
	setp.ge.s32 	%p55, %r291, %r46;
	@%p55 bra 	$L__BB0_33;
	st.u32 	[%rd14+12], %r291;
	ld.shared.u64 	%rd250, [_ZZ6kernelPKiS0_iiPiS1_iiiiE4best];
	add.s64 	%rd251, %rd250, %rd312;
	ld.u32 	%r47, [%rd251+12];
	st.u32 	[%rd251+12], %r292;
	ld.shared.u64 	%rd314, [_ZZ6kernelPKiS0_iiPiS1_iiiiE9topscores];
	mov.u32 	%r291, %r46;
	mov.u32 	%r292, %r47;
$L__BB0_33:
	add.s64 	%rd17, %rd314, %rd312;
	ld.u32 	%r50, [%rd17+16];
	setp.ge.s32 	%p56, %r291, %r50;
	@%p56 bra 	$L__BB0_35;
	st.u32 	[%rd17+16], %r291;
	ld.shared.u64 	%rd252, [_ZZ6kernelPKiS0_iiPiS1_iiiiE4best];
	add.s64 	%rd253, %rd252, %rd312;
	ld.u32 	%r51, [%rd253+16];
	st.u32 	[%rd253+16], %r292;
	ld.shared.u64 	%rd314, [_ZZ6kernelPKiS0_iiPiS1_iiiiE9topscores];
	mov.u32 	%r291, %r50;
	mov.u32 	%r292, %r51;
$L__BB0_35:
	add.s64 	%rd20, %rd314, %rd312;
	ld.u32 	%r54, [%rd20+20];
	setp.ge.s32 	%p57, %r291, %r54;
	@%p57 bra 	$L__BB0_37;
	st.u32 	[%rd20+20], %r291;
	ld.shared.u64 	%rd254, [_ZZ6kernelPKiS0_iiPiS1_iiiiE4best];
	add.s64 	%rd255, %rd254, %rd312;
	ld.u32 	%r55, [%rd255+20];
	st.u32 	[%rd255+20], %r292;
	ld.shared.u64 	%rd314, [_ZZ6kernelPKiS0_iiPiS1_iiiiE9topscores];
	mov.u32 	%r291, %r54;
	mov.u32 	%r292, %r55;
$L__BB0_37:
	add.s64 	%rd23, %rd314, %rd312;
	ld.u32 	%r58, [%rd23+24];
	setp.ge.s32 	%p58, %r291, %r58;
	@%p58 bra 	$L__BB0_39;
	st.u32 	[%rd23+24], %r291;
	ld.shared.u64 	%rd256, [_ZZ6kernelPKiS0_iiPiS1_iiiiE4best];
	add.s64 	%rd257, %rd256, %rd312;
	ld.u32 	%r59, [%rd257+24];
	st.u32 	[%rd257+24], %r292;
	ld.shared.u64 	%rd314, [_ZZ6kernelPKiS0_iiPiS1_iiiiE9topscores];
	mov.u32 	%r291, %r58;
	mov.u32 	%r292, %r59;
$L__BB0_39:
	add.s64 	%rd26, %rd314, %rd312;
	ld.u32 	%r62, [%rd26+28];
	setp.ge.s32 	%p59, %r291, %r62;
	@%p59 bra 	$L__BB0_41;
	st.u32 	[%rd26+28], %r291;
	ld.shared.u64 	%rd258, [_ZZ6kernelPKiS0_iiPiS1_iiiiE4best];
	add.s64 	%rd259, %rd258, %rd312;
	ld.u32 	%r63, [%rd259+28];
	st.u32 	[%rd259+28], %r292;
	ld.shared.u64 	%rd314, [_ZZ6kernelPKiS0_iiPiS1_iiiiE9topscores];
	mov.u32 	%r291, %r62;
	mov.u32 	%r292, %r63;
$L__BB0_41:
	add.s32 	%r288, %r288, 8;
	add.s64 	%rd312, %rd312, 32;
	setp.eq.s32 	%p60, %r288, 0;
	mov.u32 	%r318, %r22;
	@%p60 bra 	$L__BB0_42;
	bra.uni 	$L__BB0_25;
$L__BB0_42:
	setp.eq.s32 	%p61, %r21, 0;
	@%p61 bra 	$L__BB0_18;
	add.s32 	%r240, %r21, -1;
	setp.lt.u32 	%p62, %r240, 3;
	@%p62 bra 	$L__BB0_53;
	mul.wide.u32 	%rd260, %r318, 4;
	add.s64 	%rd31, %rd314, %rd260;
	ld.u32 	%r71, [%rd31];
	setp.ge.s32 	%p63, %r291, %r71;
	@%p63 bra 	$L__BB0_46;
	st.u32 	[%rd31], %r291;
	ld.shared.u64 	%rd261, [_ZZ6kernelPKiS0_iiPiS1_iiiiE4best];
	add.s64 	%rd263, %rd261, %rd260;
	ld.u32 	%r72, [%rd263];
	st.u32 	[%rd263], %r292;
	ld.shared.u64 	%rd314, [_ZZ6kernelPKiS0_iiPiS1_iiiiE9topscores];
	mov.u32 	%r291, %r71;
	mov.u32 	%r292, %r72;
$L__BB0_46:
	add.s64 	%rd34, %rd314, %rd260;
	ld.u32 	%r75, [%rd34+4];
	setp.ge.s32 	%p64, %r291, %r75;
	@%p64 bra 	$L__BB0_48;
	st.u32 	[%rd34+4], %r291;
	ld.shared.u64 	%rd265, [_ZZ6kernelPKiS0_iiPiS1_iiiiE4best];
	add.s64 	%rd267, %rd265, %rd260;
	ld.u32 	%r76, [%rd267+4];
	st.u32 	[%rd267+4], %r292;
	ld.shared.u64 	%rd314, [_ZZ6kernelPKiS0_iiPiS1_iiiiE9topscores];
	mov.u32 	%r291, %r75;
	mov.u32 	%r292, %r76;
$L__BB0_48:
	add.s64 	%rd37, %rd314, %rd260;
	ld.u32 	%r79, [%rd37+8];
	setp.ge.s32 	%p65, %r291, %r79;
	@%p65 bra 	$L__BB0_50;
	st.u32 	[%rd37+8], %r291;
	ld.shared.u64 	%rd269, [_ZZ6kernelPKiS0_iiPiS1_iiiiE4best];
	add.s64 	%rd271, %rd269, %rd260;
	ld.u32 	%r80, [%rd271+8];
	st.u32 	[%rd271+8], %r292;
	ld.shared.u64 	%rd314, [_ZZ6kernelPKiS0_iiPiS1_iiiiE9topscores];
	mov.u32 	%r291, %r79;
	mov.u32 	%r292, %r80;
$L__BB0_50:
	add.s64 	%rd40, %rd314, %rd260;
	ld.u32 	%r83, [%rd40+12];
	setp.ge.s32 	%p66, %r291, %r83;
	@%p66 bra 	$L__BB0_52;
	st.u32 	[%rd40+12], %r291;
	ld.shared.u64 	%rd273, [_ZZ6kernelPKiS0_iiPiS1_iiiiE4best];
	add.s64 	%rd275, %rd273, %rd260;
	ld.u32 	%r84, [%rd275+12];
	st.u32 	[%rd275+12], %r292;
	mov.u32 	%r291, %r83;
	mov.u32 	%r292, %r84;
$L__BB0_52:
	add.s32 	%r318, %r318, 4;
$L__BB0_53:
	and.b32  	%r241, %r203, 3;
	setp.eq.s32 	%p67, %r241, 0;
	@%p67 bra 	$L__BB0_18;
	setp.eq.s32 	%p68, %r241, 1;
	@%p68 bra 	$L__BB0_60;
	ld.shared.u64 	%rd326, [_ZZ6kernelPKiS0_iiPiS1_iiiiE9topscores];
	mul.wide.u32 	%rd276, %r318, 4;
	add.s64 	%rd42, %rd326, %rd276;
	ld.u32 	%r91, [%rd42];
	setp.ge.s32 	%p69, %r291, %r91;
	@%p69 bra 	$L__BB0_57;
	st.u32 	[%rd42], %r291;
	ld.shared.u64 	%rd277, [_ZZ6kernelPKiS0_iiPiS1_iiiiE4best];
	add.s64 	%rd279, %rd277, %rd276;
	ld.u32 	%r92, [%rd279];
	st.u32 	[%rd279], %r292;
	ld.shared.u64 	%rd326, [_ZZ6kernelPKiS0_iiPiS1_iiiiE9topscores];
	mov.u32 	%r291, %r91;
	mov.u32 	%r292, %r92;
$L__BB0_57:
	add.s64 	%rd45, %rd326, %rd276;
	ld.u32 	%r95, [%rd45+4];
	setp.ge.s32 	%p70, %r291, %r95;
	@%p70 bra 	$L__BB0_59;
	st.u32 	[%rd45+4], %r291;
	ld.shared.u64 	%rd281, [_ZZ6kernelPKiS0_iiPiS1_iiiiE4best];
	add.s64 	%rd283, %rd281, %rd276;
	ld.u32 	%r96, [%rd283+4];
	st.u32 	[%rd283+4], %r292;
	mov.u32 	%r291, %r95;
	mov.u32 	%r292, %r96;
$L__BB0_59:
	add.s32 	%r318, %r318, 2;
$L__BB0_60:
	and.b32  	%r242, %r203, 1;
	setp.eq.b32 	%p71, %r242, 1;
	not.pred 	%p72, %p71;
	@%p72 bra 	$L__BB0_18;
	ld.shared.u64 	%rd284, [_ZZ6kernelPKiS0_iiPiS1_iiiiE9topscores];
	mul.wide.u32 	%rd285, %r318, 4;
	add.s64 	%rd46, %rd284, %rd285;
	ld.u32 	%r243, [%rd46];
	setp.ge.s32 	%p73, %r291, %r243;
	@%p73 bra 	$L__BB0_18;
	st.u32 	[%rd46], %r291;
	ld.shared.u64 	%rd286, [_ZZ6kernelPKiS0_iiPiS1_iiiiE4best];
	add.s64 	%rd288, %rd286, %rd285;
	st.u32 	[%rd288], %r292;
	bra.uni 	$L__BB0_18;
$L__BB0_63:
	setp.lt.s32 	%p15, %r203, 1;
	@%p15 bra 	$L__BB0_108;
	and.b32  	%r105, %r203, 7;
	add.s32 	%r106, %r105, -1;
	and.b32  	%r107, %r203, 3;
	and.b32  	%r108, %r203, 2147483640;
	and.b32  	%r109, %r203, 1;
	mov.b32 	%r329, 0;
	mul.wide.s32 	%rd172, %r20, 4;
$L__BB0_65:
	setp.ge.s32 	%p16, %r19, %r201;
	add.s32 	%r334, %r329, %r18;
	mul.lo.s32 	%r215, %r334, %r199;
	setp.ge.s32 	%p17, %r215, %r200;
	or.pred  	%p18, %p17, %p16;
	@%p18 bra 	$L__BB0_107;
	ld.shared.u64 	%rd328, [_ZZ6kernelPKiS0_iiPiS1_iiiiE9topscores];
	add.s64 	%rd173, %rd328, %rd172;
	ld.u32 	%r216, [%rd173];
	setp.lt.s32 	%p19, %r216, 1;
	@%p19 bra 	$L__BB0_107;
	setp.lt.u32 	%p20, %r203, 8;
	mov.b32 	%r360, 0;
	mov.u32 	%r333, %r360;
	@%p20 bra 	$L__BB0_86;
	mov.b32 	%r330, 0;
	mov.u32 	%r333, %r330;
$L__BB0_69:
	.pragma "nounroll";
	mul.wide.u32 	%rd174, %r330, 4;
	add.s64 	%rd50, %rd328, %rd174;
	ld.u32 	%r115, [%rd50];
	setp.ge.s32 	%p21, %r333, %r115;
	@%p21 bra 	$L__BB0_71;
	st.u32 	[%rd50], %r333;
	ld.shared.u64 	%rd175, [_ZZ6kernelPKiS0_iiPiS1_iiiiE4best];
	mul.wide.u32 	%rd176, %r330, 4;
	add.s64 	%rd177, %rd175, %rd176;
	ld.u32 	%r116, [%rd177];
	st.u32 	[%rd177], %r334;
	ld.shared.u64 	%rd328, [_ZZ6kernelPKiS0_iiPiS1_iiiiE9topscores];
	mov.u32 	%r333, %r115;
	mov.u32 	%r334, %r116;
$L__BB0_71:
	mul.wide.u32 	%rd178, %r330, 4;
	add.s64 	%rd53, %rd328, %rd178;
	ld.u32 	%r119, [%rd53+4];
	setp.ge.s32 	%p22, %r333, %r119;
	@%p22 bra 	$L__BB0_73;
	st.u32 	[%rd53+4], %r333;
	ld.shared.u64 	%rd179, [_ZZ6kernelPKiS0_iiPiS1_iiiiE4best];
	mul.wide.u32 	%rd180, %r330, 4;
	add.s64 	%rd181, %rd179, %rd180;
	ld.u32 	%r120, [%rd181+4];
	st.u32 	[%rd181+4], %r334;
	ld.shared.u64 	%rd328, [_ZZ6kernelPKiS0_iiPiS1_iiiiE9topscores];
	mov.u32 	%r333, %r119;
	mov.u32 	%r334, %r120;
$L__BB0_73:
	mul.wide.u32 	%rd182, %r330, 4;
	add.s64 	%rd56, %rd328, %rd182;
	ld.u32 	%r123, [%rd56+8];
	setp.ge.s32 	%p23, %r333, %r123;
	@%p23 bra 	$L__BB0_75;
	st.u32 	[%rd56+8], %r333;
	ld.shared.u64 	%rd183, [_ZZ6kernelPKiS0_iiPiS1_iiiiE4best];
	mul.wide.u32 	%rd184, %r330, 4;
	add.s64 	%rd185, %rd183, %rd184;
	ld.u32 	%r124, [%rd185+8];
	st.u32 	[%rd185+8], %r334;
	ld.shared.u64 	%rd328, [_ZZ6kernelPKiS0_iiPiS1_iiiiE9topscores];
	mov.u32 	%r333, %r123;
	mov.u32 	%r334, %r124;
$L__BB0_75:
	mul.wide.u32 	%rd186, %r330, 4;
	add.s64 	%rd59, %rd328, %rd186;
	ld.u32 	%r127, [%rd59+12];
	setp.ge.s32 	%p24, %r333, %r127;
	@%p24 bra 	$L__BB0_77;
	st.u32 	[%rd59+12], %r333;
	ld.shared.u64 	%rd187, [_ZZ6kernelPKiS0_iiPiS1_iiiiE4best];
	mul.wide.u32 	%rd188, %r330, 4;
	add.s64 	%rd189, %rd187, %rd188;
	ld.u32 	%r128, [%rd189+12];
	st.u32 	[%rd189+12], %r334;
	ld.shared.u64 	%rd328, [_ZZ6kernelPKiS0_iiPiS1_iiiiE9topscores];
	mov.u32 	%r333, %r127;
	mov.u32 	%r334, %r128;
$L__BB0_77:
	mul.wide.u32 	%rd190, %r330, 4;
	add.s64 	%rd62, %rd328, %rd190;
	ld.u32 	%r131, [%rd62+16];
	setp.ge.s32 	%p25, %r333, %r131;
	@%p25 bra 	$L__BB0_79;
	st.u32 	[%rd62+16], %r333;
	ld.shared.u64 	%rd191, [_ZZ6kernelPKiS0_iiPiS1_iiiiE4best];
	mul.wide.u32 	%rd192, %r330, 4;
	add.s64 	%rd193, %rd191, %rd192;
	ld.u32 	%r132, [%rd193+16];
	st.u32 	[%rd193+16], %r334;
	ld.shared.u64 	%rd328, [_ZZ6kernelPKiS0_iiPiS1_iiiiE9topscores];
	mov.u32 	%r333, %r131;
	mov.u32 	%r334, %r132;
$L__BB0_79:
	mul.wide.u32 	%rd194, %r330, 4;
	add.s64 	%rd65, %rd328, %rd194;
	ld.u32 	%r135, [%rd65+20];
	setp.ge.s32 	%p26, %r333, %r135;
	@%p26 bra 	$L__BB0_81;
	st.u32 	[%rd65+20], %r333;
	ld.shared.u64 	%rd195, [_ZZ6kernelPKiS0_iiPiS1_iiiiE4best];
	mul.wide.u32 	%rd196, %r330, 4;
	add.s64 	%rd197, %rd195, %rd196;
	ld.u32 	%r136, [%rd197+20];
	st.u32 	[%rd197+20], %r334;
	ld.shared.u64 	%rd328, [_ZZ6kernelPKiS0_iiPiS1_iiiiE9topscores];
	mov.u32 	%r333, %r135;
	mov.u32 	%r334, %r136;
$L__BB0_81:
	mul.wide.u32 	%rd198, %r330, 4;
	add.s64 	%rd68, %rd328, %rd198;
	ld.u32 	%r139, [%rd68+24];
	setp.ge.s32 	%p27, %r333, %r139;
	@%p27 bra 	$L__BB0_83;
	st.u32 	[%rd68+24], %r333;
	ld.shared.u64 	%rd199, [_ZZ6kernelPKiS0_iiPiS1_iiiiE4best];
	mul.wide.u32 	%rd200, %r330, 4;
	add.s64 	%rd201, %rd199, %rd200;
	ld.u32 	%r140, [%rd201+24];
	st.u32 	[%rd201+24], %r334;
	ld.shared.u64 	%rd328, [_ZZ6kernelPKiS0_iiPiS1_iiiiE9topscores];
	mov.u32 	%r333, %r139;
	mov.u32 	%r334, %r140;
$L__BB0_83:
	mul.wide.u32 	%rd202, %r330, 4;
	add.s64 	%rd71, %rd328, %rd202;
	ld.u32 	%r143, [%rd71+28];
	setp.ge.s32 	%p28, %r333, %r143;
	@%p28 bra 	$L__BB0_85;
	st.u32 	[%rd71+28], %r333;
	ld.shared.u64 	%rd203, [_ZZ6kernelPKiS0_iiPiS1_iiiiE4best];
	mul.wide.u32 	%rd204, %r330, 4;
	add.s64 	%rd205, %rd203, %rd204;
	ld.u32 	%r144, [%rd205+28];
	st.u32 	[%rd205+28], %r334;
	ld.shared.u64 	%rd328, [_ZZ6kernelPKiS0_iiPiS1_iiiiE9topscores];
	mov.u32 	%r333, %r143;
	mov.u32 	%r334, %r144;
$L__BB0_85:
	add.s32 	%r330, %r330, 8;
	setp.ne.s32 	%p29, %r330, %r108;
	mov.u32 	%r360, %r108;
	@%p29 bra 	$L__BB0_69;
$L__BB0_86:
	setp.eq.s32 	%p30, %r105, 0;
	@%p30 bra 	$L__BB0_107;
	setp.lt.u32 	%p31, %r106, 3;
	@%p31 bra 	$L__BB0_97;
	mul.wide.u32 	%rd206, %r360, 4;
	add.s64 	%rd75, %rd328, %rd206;
	ld.u32 	%r151, [%rd75];
	setp.ge.s32 	%p32, %r333, %r151;
	@%p32 bra 	$L__BB0_90;
	st.u32 	[%rd75], %r333;
	ld.shared.u64 	%rd207, [_ZZ6kernelPKiS0_iiPiS1_iiiiE4best];
	mul.wide.u32 	%rd208, %r360, 4;
	add.s64 	%rd209, %rd207, %rd208;
	ld.u32 	%r152, [%rd209];
	st.u32 	[%rd209], %r334;
	ld.shared.u64 	%rd328, [_ZZ6kernelPKiS0_iiPiS1_iiiiE9topscores];
	mov.u32 	%r333, %r151;
	mov.u32 	%r334, %r152;
$L__BB0_90:
	mul.wide.u32 	%rd210, %r360, 4;
	add.s64 	%rd78, %rd328, %rd210;
	ld.u32 	%r155, [%rd78+4];
	setp.ge.s32 	%p33, %r333, %r155;
	@%p33 bra 	$L__BB0_92;
	st.u32 	[%rd78+4], %r333;
	ld.shared.u64 	%rd211, [_ZZ6kernelPKiS0_iiPiS1_iiiiE4best];
	mul.wide.u32 	%rd212, %r360, 4;
	add.s64 	%rd213, %rd211, %rd212;
	ld.u32 	%r156, [%rd213+4];
	st.u32 	[%rd213+4], %r334;
	ld.shared.u64 	%rd328, [_ZZ6kernelPKiS0_iiPiS1_iiiiE9topscores];
	mov.u32 	%r333, %r155;
	mov.u32 	%r334, %r156;
$L__BB0_92:
	mul.wide.u32 	%rd214, %r360, 4;
	add.s64 	%rd81, %rd328, %rd214;
	ld.u32 	%r159, [%rd81+8];
	setp.ge.s32 	%p34, %r333, %r159;
	@%p34 bra 	$L__BB0_94;
	st.u32 	[%rd81+8], %r333;
	ld.shared.u64 	%rd215, [_ZZ6kernelPKiS0_iiPiS1_iiiiE4best];
	mul.wide.u32 	%rd216, %r360, 4;
	add.s64 	%rd217, %rd215, %rd216;
	ld.u32 	%r160, [%rd217+8];
	st.u32 	[%rd217+8], %r334;
	ld.shared.u64 	%rd328, [_ZZ6kernelPKiS0_iiPiS1_iiiiE9topscores];
	mov.u32 	%r333, %r159;
	mov.u32 	%r334, %r160;
$L__BB0_94:
	mul.wide.u32 	%rd218, %r360, 4;
	add.s64 	%rd84, %rd328, %rd218;
	ld.u32 	%r163, [%rd84+12];
	setp.ge.s32 	%p35, %r333, %r163;
	@%p35 bra 	$L__BB0_96;
	st.u32 	[%rd84+12], %r333;
	ld.shared.u64 	%rd219, [_ZZ6kernelPKiS0_iiPiS1_iiiiE4best];
	mul.wide.u32 	%rd220, %r360, 4;
	add.s64 	%rd221, %rd219, %rd220;
	ld.u32 	%r164, [%rd221+12];
	st.u32 	[%rd221+12], %r334;
	mov.u32 	%r333, %r163;
	mov.u32 	%r334, %r164;
$L__BB0_96:
	add.s32 	%r360, %r360, 4;
$L__BB0_97:
	setp.eq.s32 	%p36, %r107, 0;
	@%p36 bra 	$L__BB0_107;
	setp.eq.s32 	%p37, %r107, 1;
	@%p37 bra 	$L__BB0_104;
	ld.shared.u64 	%rd340, [_ZZ6kernelPKiS0_iiPiS1_iiiiE9topscores];
	mul.wide.u32 	%rd222, %r360, 4;
	add.s64 	%rd86, %rd340, %rd222;
	ld.u32 	%r171, [%rd86];
	setp.ge.s32 	%p38, %r333, %r171;
	@%p38 bra 	$L__BB0_101;
	st.u32 	[%rd86], %r333;
	ld.shared.u64 	%rd223, [_ZZ6kernelPKiS0_iiPiS1_iiiiE4best];
	mul.wide.u32 	%rd224, %r360, 4;
	add.s64 	%rd225, %rd223, %rd224;
	ld.u32 	%r172, [%rd225];
	st.u32 	[%rd225], %r334;
	ld.shared.u64 	%rd340, [_ZZ6kernelPKiS0_iiPiS1_iiiiE9topscores];
	mov.u32 	%r333, %r171;
	mov.u32 	%r334, %r172;
$L__BB0_101:
	mul.wide.u32 	%rd226, %r360, 4;
	add.s64 	%rd89, %rd340, %rd226;
	ld.u32 	%r175, [%rd89+4];
	setp.ge.s32 	%p39, %r333, %r175;
	@%p39 bra 	$L__BB0_103;
	st.u32 	[%rd89+4], %r333;
	ld.shared.u64 	%rd227, [_ZZ6kernelPKiS0_iiPiS1_iiiiE4best];
	mul.wide.u32 	%rd228, %r360, 4;
	add.s64 	%rd229, %rd227, %rd228;
	ld.u32 	%r176, [%rd229+4];
	st.u32 	[%rd229+4], %r334;
	mov.u32 	%r333, %r175;
	mov.u32 	%r334, %r176;
$L__BB0_103:
	add.s32 	%r360, %r360, 2;
$L__BB0_104:
	setp.eq.s32 	%p40, %r109, 0;
	@%p40 bra 	$L__BB0_107;
	ld.shared.u64 	%rd230, [_ZZ6kernelPKiS0_iiPiS1_iiiiE9topscores];
	mul.wide.u32 	%rd231, %r360, 4;
	add.s64 	%rd90, %rd230, %rd231;
	ld.u32 	%r219, [%rd90];
	setp.ge.s32 	%p41, %r333, %r219;
	@%p41 bra 	$L__BB0_107;
	st.u32 	[%rd90], %r333;
	ld.shared.u64 	%rd232, [_ZZ6kernelPKiS0_iiPiS1_iiiiE4best];
	add.s64 	%rd234, %rd232, %rd231;
	st.u32 	[%rd234], %r334;
$L__BB0_107:
	add.s32 	%r329, %r329, 1;
	setp.ne.s32 	%p42, %r329, %r198;
	@%p42 bra 	$L__BB0_65;
$L__BB0_108:
	setp.ge.s32 	%p75, %r1, %r202;
	setp.ne.s32 	%p76, %r2, 0;
	bar.sync 	0;
	setp.lt.s32 	%p77, %r203, 1;
	or.pred  	%p78, %p75, %p77;
	or.pred  	%p79, %p78, %p76;
	@%p79 bra 	$L__BB0_120;
	ld.shared.u64 	%rd91, [_ZZ6kernelPKiS0_iiPiS1_iiiiE4best];
	mul.lo.s32 	%r184, %r203, %r1;
	ld.shared.u64 	%rd92, [_ZZ6kernelPKiS0_iiPiS1_iiiiE9topscores];
	and.b32  	%r185, %r203, 7;
	setp.lt.u32 	%p80, %r203, 8;
	mov.b32 	%r373, 0;
	@%p80 bra 	$L__BB0_112;
	and.b32  	%r373, %r203, 2147483640;
	neg.s32 	%r371, %r373;
	add.s64 	%rd342, %rd91, 16;
	add.s64 	%rd341, %rd92, 16;
	add.s64 	%rd95, %rd2, 16;
	add.s64 	%rd96, %rd1, 16;
	mov.u32 	%r370, %r184;
$L__BB0_111:
	.pragma "nounroll";
	mul.wide.s32 	%rd289, %r370, 4;
	add.s64 	%rd290, %rd95, %rd289;
	add.s64 	%rd291, %rd96, %rd289;
	ld.u32 	%r245, [%rd342+-16];
	st.global.u32 	[%rd290+-16], %r245;
	ld.u32 	%r246, [%rd341+-16];
	st.global.u32 	[%rd291+-16], %r246;
	ld.u32 	%r247, [%rd342+-12];
	st.global.u32 	[%rd290+-12], %r247;
	ld.u32 	%r248, [%rd341+-12];
	st.global.u32 	[%rd291+-12], %r248;
	ld.u32 	%r249, [%rd342+-8];
	st.global.u32 	[%rd290+-8], %r249;
	ld.u32 	%r250, [%rd341+-8];
	st.global.u32 	[%rd291+-8], %r250;
	ld.u32 	%r251, [%rd342+-4];
	st.global.u32 	[%rd290+-4], %r251;
	ld.u32 	%r252, [%rd341+-4];
	st.global.u32 	[%rd291+-4], %r252;
	ld.u32 	%r253, [%rd342];
	st.global.u32 	[%rd290], %r253;
	ld.u32 	%r254, [%rd341];
	st.global.u32 	[%rd291], %r254;
	ld.u32 	%r255, [%rd342+4];
	st.global.u32 	[%rd290+4], %r255;
	ld.u32 	%r256, [%rd341+4];
	st.global.u32 	[%rd291+4], %r256;
	ld.u32 	%r257, [%rd342+8];
	st.global.u32 	[%rd290+8], %r257;
	ld.u32 	%r258, [%rd341+8];
	st.global.u32 	[%rd291+8], %r258;
	ld.u32 	%r259, [%rd342+12];
	st.global.u32 	[%rd290+12], %r259;
	ld.u32 	%r260, [%rd341+12];
	st.global.u32 	[%rd291+12], %r260;
	add.s32 	%r371, %r371, 8;
	add.s64 	%rd342, %rd342, 32;
	add.s64 	%rd341, %rd341, 32;
	add.s32 	%r370, %r370, 8;
	setp.ne.s32 	%p81, %r371, 0;
	@%p81 bra 	$L__BB0_111;
$L__BB0_112:
	setp.eq.s32 	%p82, %r185, 0;
	@%p82 bra 	$L__BB0_120;
	and.b32  	%r193, %r203, 3;
	setp.lt.u32 	%p83, %r185, 4;
	@%p83 bra 	$L__BB0_115;
	mul.wide.u32 	%rd292, %r373, 4;
	add.s64 	%rd293, %rd91, %rd292;
	ld.u32 	%r261, [%rd293];
	add.s32 	%r262, %r373, %r184;
	mul.wide.s32 	%rd294, %r262, 4;
	add.s64 	%rd295, %rd2, %rd294;
	st.global.u32 	[%rd295], %r261;
	add.s64 	%rd296, %rd92, %rd292;
	ld.u32 	%r263, [%rd296];
	add.s64 	%rd297, %rd1, %rd294;
	st.global.u32 	[%rd297], %r263;
	ld.u32 	%r264, [%rd293+4];
	st.global.u32 	[%rd295+4], %r264;
	ld.u32 	%r265, [%rd296+4];
	st.global.u32 	[%rd297+4], %r265;
	ld.u32 	%r266, [%rd293+8];
	st.global.u32 	[%rd295+8], %r266;
	ld.u32 	%r267, [%rd296+8];
	st.global.u32 	[%rd297+8], %r267;
	ld.u32 	%r268, [%rd293+12];
	st.global.u32 	[%rd295+12], %r268;
	ld.u32 	%r269, [%rd296+12];
	st.global.u32 	[%rd297+12], %r269;
	add.s32 	%r373, %r373, 4;
$L__BB0_115:
	setp.eq.s32 	%p84, %r193, 0;
	@%p84 bra 	$L__BB0_120;
	setp.eq.s32 	%p85, %r193, 1;
	@%p85 bra 	$L__BB0_118;
	mul.wide.u32 	%rd298, %r373, 4;
	add.s64 	%rd299, %rd91, %rd298;
	ld.u32 	%r270, [%rd299];
	add.s32 	%r271, %r373, %r184;
	mul.wide.s32 	%rd300, %r271, 4;
	add.s64 	%rd301, %rd2, %rd300;
	st.global.u32 	[%rd301], %r270;
	add.s64 	%rd302, %rd92, %rd298;
	ld.u32 	%r272, [%rd302];
	add.s64 	%rd303, %rd1, %rd300;
	st.global.u32 	[%rd303], %r272;
	ld.u32 	%r273, [%rd299+4];
	st.global.u32 	[%rd301+4], %r273;
	ld.u32 	%r274, [%rd302+4];
	st.global.u32 	[%rd303+4], %r274;
	add.s32 	%r373, %r373, 2;
$L__BB0_118:
	and.b32  	%r275, %r203, 1;
	setp.eq.b32 	%p86, %r275, 1;
	not.pred 	%p87, %p86;
	@%p87 bra 	$L__BB0_120;
	mul.wide.u32 	%rd304, %r373, 4;
	add.s64 	%rd305, %rd91, %rd304;
	ld.u32 	%r276, [%rd305];
	add.s32 	%r277, %r373, %r184;
	mul.wide.s32 	%rd306, %r277, 4;
	add.s64 	%rd307, %rd2, %rd306;
	st.global.u32 	[%rd307], %r276;
	add.s64 	%rd308, %rd92, %rd304;
	ld.u32 	%r278, [%rd308];
	add.s64 	%rd309, %rd1, %rd306;
	st.global.u32 	[%rd309], %r278;
$L__BB0_120:
	ret;

}
	// .globl	_Z15kernel_advancedPKiS0_iiiPKfPiS3_
.visible .entry _Z15kernel_advancedPKiS0_iiiPKfPiS3_(
	.param .u64 .ptr .align 1 _Z15kernel_advancedPKiS0_iiiPKfPiS3__param_0,
	.param .u64 .ptr .align 1 _Z15kernel_advancedPKiS0_iiiPKfPiS3__param_1,
	.param .u32 _Z15kernel_advancedPKiS0_iiiPKfPiS3__param_2,
	.param .u32 _Z15kernel_advancedPKiS0_iiiPKfPiS3__param_3,
	.param .u32 _Z15kernel_advancedPKiS0_iiiPKfPiS3__param_4,
	.param .u64 .ptr .align 1 _Z15kernel_advancedPKiS0_iiiPKfPiS3__param_5,
	.param .u64 .ptr .align 1 _Z15kernel_advancedPKiS0_iiiPKfPiS3__param_6,
	.param .u64 .ptr .align 1 _Z15kernel_advancedPKiS0_iiiPKfPiS3__param_7
)
{
	.reg .pred 	%p<9>;
	.reg .b32 	%r<181>;
	.reg .b32 	%f<46>;
	.reg .b64 	%rd<26>;

	ld.param.u64 	%rd6, [_Z15kernel_advancedPKiS0_iiiPKfPiS3__param_0];
	ld.param.u64 	%rd7, [_Z15kernel_advancedPKiS0_iiiPKfPiS3__param_1];
	ld.param.u32 	%r28, [_Z15kernel_advancedPKiS0_iiiPKfPiS3__param_2];
	ld.param.u32 	%r29, [_Z15kernel_advancedPKiS0_iiiPKfPiS3__param_3];
	ld.param.u32 	%r27, [_Z15kernel_advancedPKiS0_iiiPKfPiS3__param_4];
	ld.param.u64 	%rd3, [_Z15kernel_advancedPKiS0_iiiPKfPiS3__param_5];
	ld.param.u64 	%rd4, [_Z15kernel_advancedPKiS0_iiiPKfPiS3__param_6];
	ld.param.u64 	%rd5, [_Z15kernel_advancedPKiS0_iiiPKfPiS3__param_7];
	cvta.to.global.u64 	%rd1, %rd7;
	cvta.to.global.u64 	%rd2, %rd6;
	mov.u32 	%r30, %nctaid.x;
	mov.u32 	%r31, %ctaid.y;
	mov.u32 	%r32, %ctaid.x;
	mad.lo.s32 	%r33, %r30, %r31, %r32;
	mov.u32 	%r34, %ntid.x;
	mov.u32 	%r35, %tid.x;
	mad.lo.s32 	%r1, %r33, %r34, %r35;
	div.s32 	%r2, %r1, %r28;
	mul.lo.s32 	%r36, %r2, %r28;
	sub.s32 	%r3, %r1, %r36;
	setp.ge.s32 	%p1, %r2, %r29;
	@%p1 bra 	$L__BB1_11;
	mul.lo.s32 	%r4, %r3, %r27;
	mul.lo.s32 	%r5, %r2, %r27;
	setp.lt.s32 	%p2, %r27, 1;
	mov.b32 	%r180, 0;
	@%p2 bra 	$L__BB1_10;
	cvta.to.global.u64 	%rd8, %rd3;
	ld.global.f32 	%f1, [%rd8];
	ld.global.f32 	%f2, [%rd8+4];
	ld.global.f32 	%f3, [%rd8+8];
	and.b32  	%r6, %r27, 3;
	setp.lt.u32 	%p3, %r27, 4;
	mov.b32 	%r178, 0;
	mov.u32 	%r180, %r178;
	@%p3 bra 	$L__BB1_5;
	and.b32  	%r178, %r27, 2147483644;
	neg.s32 	%r172, %r178;
	mov.b32 	%r180, 0;
	mov.u32 	%r170, %r5;
	mov.u32 	%r171, %r4;
$L__BB1_4:
	.pragma "nounroll";
	mul.wide.s32 	%rd9, %r171, 4;
	add.s64 	%rd10, %rd2, %rd9;
	mul.wide.s32 	%rd11, %r170, 4;
	add.s64 	%rd12, %rd1, %rd11;
	ld.global.u32 	%r41, [%rd10];
	ld.global.u32 	%r42, [%rd12];
	and.b32  	%r43, %r41, 16711680;
	and.b32  	%r44, %r42, 16711680;
	sub.s32 	%r45, %r43, %r44;
	abs.s32 	%r46, %r45;
	shr.u32 	%r47, %r46, 16;
	cvt.rn.f32.u32 	%f4, %r47;
	and.b32  	%r48, %r41, 65280;
	and.b32  	%r49, %r42, 65280;
	sub.s32 	%r50, %r48, %r49;
	shr.s32 	%r51, %r50, 8;
	abs.s32 	%r52, %r51;
	cvt.rn.f32.u32 	%f5, %r52;
	mul.f32 	%f6, %f2, %f5;
	fma.rn.f32 	%f7, %f1, %f4, %f6;
	and.b32  	%r53, %r41, 255;
	and.b32  	%r54, %r42, 255;
	sub.s32 	%r55, %r53, %r54;
	abs.s32 	%r56, %r55;
	cvt.rn.f32.u32 	%f8, %r56;
	fma.rn.f32 	%f9, %f3, %f8, %f7;
	cvt.rzi.s32.f32 	%r57, %f9;
	add.s32 	%r58, %r57, %r180;
	ld.global.u32 	%r59, [%rd10+4];
	ld.global.u32 	%r60, [%rd12+4];
	and.b32  	%r61, %r59, 16711680;
	and.b32  	%r62, %r60, 16711680;
	sub.s32 	%r63, %r61, %r62;
	abs.s32 	%r64, %r63;
	shr.u32 	%r65, %r64, 16;
	cvt.rn.f32.u32 	%f10, %r65;
	and.b32  	%r66, %r59, 65280;
	and.b32  	%r67, %r60, 65280;
	sub.s32 	%r68, %r66, %r67;
	shr.s32 	%r69, %r68, 8;
	abs.s32 	%r70, %r69;
	cvt.rn.f32.u32 	%f11, %r70;
	mul.f32 	%f12, %f2, %f11;
	fma.rn.f32 	%f13, %f1, %f10, %f12;
	and.b32  	%r71, %r59, 255;
	and.b32  	%r72, %r60, 255;
	sub.s32 	%r73, %r71, %r72;
	abs.s32 	%r74, %r73;
	cvt.rn.f32.u32 	%f14, %r74;
	fma.rn.f32 	%f15, %f3, %f14, %f13;
	cvt.rzi.s32.f32 	%r75, %f15;
	add.s32 	%r76, %r75, %r58;
	ld.global.u32 	%r77, [%rd10+8];
	ld.global.u32 	%r78, [%rd12+8];
	and.b32  	%r79, %r77, 16711680;
	and.b32  	%r80, %r78, 16711680;
	sub.s32 	%r81, %r79, %r80;
	abs.s32 	%r82, %r81;
	shr.u32 	%r83, %r82, 16;
	cvt.rn.f32.u32 	%f16, %r83;
	and.b32  	%r84, %r77, 65280;
	and.b32  	%r85, %r78, 65280;
	sub.s32 	%r86, %r84, %r85;
	shr.s32 	%r87, %r86, 8;
	abs.s32 	%r88, %r87;
	cvt.rn.f32.u32 	%f17, %r88;
	mul.f32 	%f18, %f2, %f17;
	fma.rn.f32 	%f19, %f1, %f16, %f18;
	and.b32  	%r89, %r77, 255;
	and.b32  	%r90, %r78, 255;
	sub.s32 	%r91, %r89, %r90;
	abs.s32 	%r92, %r91;
	cvt.rn.f32.u32 	%f20, %r92;
	fma.rn.f32 	%f21, %f3, %f20, %f19;
	cvt.rzi.s32.f32 	%r93, %f21;
	add.s32 	%r94, %r93, %r76;
	ld.global.u32 	%r95, [%rd10+12];
	ld.global.u32 	%r96, [%rd12+12];
	and.b32  	%r97, %r95, 16711680;
	and.b32  	%r98, %r96, 16711680;
	sub.s32 	%r99, %r97, %r98;
	abs.s32 	%r100, %r99;
	shr.u32 	%r101, %r100, 16;
	cvt.rn.f32.u32 	%f22, %r101;
	and.b32  	%r102, %r95, 65280;
	and.b32  	%r103, %r96, 65280;
	sub.s32 	%r104, %r102, %r103;
	shr.s32 	%r105, %r104, 8;
	abs.s32 	%r106, %r105;
	cvt.rn.f32.u32 	%f23, %r106;
	mul.f32 	%f24, %f2, %f23;
	fma.rn.f32 	%f25, %f1, %f22, %f24;
	and.b32  	%r107, %r95, 255;
	and.b32  	%r108, %r96, 255;
	sub.s32 	%r109, %r107, %r108;
	abs.s32 	%r110, %r109;
	cvt.rn.f32.u32 	%f26, %r110;
	fma.rn.f32 	%f27, %f3, %f26, %f25;
	cvt.rzi.s32.f32 	%r111, %f27;
	add.s32 	%r180, %r111, %r94;
	add.s32 	%r172, %r172, 4;
	add.s32 	%r171, %r171, 4;
	add.s32 	%r170, %r170, 4;
	setp.ne.s32 	%p4, %r172, 0;
	@%p4 bra 	$L__BB1_4;
$L__BB1_5:
	setp.eq.s32 	%p5, %r6, 0;
	@%p5 bra 	$L__BB1_10;
	setp.eq.s32 	%p6, %r6, 1;
	@%p6 bra 	$L__BB1_8;
	add.s32 	%r113, %r178, %r4;
	mul.wide.s32 	%rd13, %r113, 4;
	add.s64 	%rd14, %rd2, %rd13;
	ld.global.u32 	%r114, [%rd14];
	add.s32 	%r115, %r178, %r5;
	mul.wide.s32 	%rd15, %r115, 4;
	add.s64 	%rd16, %rd1, %rd15;
	ld.global.u32 	%r116, [%rd16];
	and.b32  	%r117, %r114, 16711680;
	and.b32  	%r118, %r116, 16711680;
	sub.s32 	%r119, %r117, %r118;
	abs.s32 	%r120, %r119;
	shr.u32 	%r121, %r120, 16;
	cvt.rn.f32.u32 	%f28, %r121;
	and.b32  	%r122, %r114, 65280;
	and.b32  	%r123, %r116, 65280;
	sub.s32 	%r124, %r122, %r123;
	shr.s32 	%r125, %r124, 8;
	abs.s32 	%r126, %r125;
	cvt.rn.f32.u32 	%f29, %r126;
	mul.f32 	%f30, %f2, %f29;
	fma.rn.f32 	%f31, %f1, %f28, %f30;
	and.b32  	%r127, %r114, 255;
	and.b32  	%r128, %r116, 255;
	sub.s32 	%r129, %r127, %r128;
	abs.s32 	%r130, %r129;
	cvt.rn.f32.u32 	%f32, %r130;
	fma.rn.f32 	%f33, %f3, %f32, %f31;
	cvt.rzi.s32.f32 	%r131, %f33;
	add.s32 	%r132, %r131, %r180;
	ld.global.u32 	%r133, [%rd14+4];
	ld.global.u32 	%r134, [%rd16+4];
	and.b32  	%r135, %r133, 16711680;
	and.b32  	%r136, %r134, 16711680;
	sub.s32 	%r137, %r135, %r136;
	abs.s32 	%r138, %r137;
	shr.u32 	%r139, %r138, 16;
	cvt.rn.f32.u32 	%f34, %r139;
	and.b32  	%r140, %r133, 65280;
	and.b32  	%r141, %r134, 65280;
	sub.s32 	%r142, %r140, %r141;
	shr.s32 	%r143, %r142, 8;
	abs.s32 	%r144, %r143;
	cvt.rn.f32.u32 	%f35, %r144;
	mul.f32 	%f36, %f2, %f35;
	fma.rn.f32 	%f37, %f1, %f34, %f36;
	and.b32  	%r145, %r133, 255;
	and.b32  	%r146, %r134, 255;
	sub.s32 	%r147, %r145, %r146;
	abs.s32 	%r148, %r147;
	cvt.rn.f32.u32 	%f38, %r148;
	fma.rn.f32 	%f39, %f3, %f38, %f37;
	cvt.rzi.s32.f32 	%r149, %f39;
	add.s32 	%r180, %r149, %r132;
	add.s32 	%r178, %r178, 2;
$L__BB1_8:
	and.b32  	%r150, %r27, 1;
	setp.eq.b32 	%p7, %r150, 1;
	not.pred 	%p8, %p7;
	@%p8 bra 	$L__BB1_10;
	add.s32 	%r151, %r178, %r4;
	mul.wide.s32 	%rd17, %r151, 4;
	add.s64 	%rd18, %rd2, %rd17;
	ld.global.u32 	%r152, [%rd18];
	add.s32 	%r153, %r178, %r5;
	mul.wide.s32 	%rd19, %r153, 4;
	add.s64 	%rd20, %rd1, %rd19;
	ld.global.u32 	%r154, [%rd20];
	and.b32  	%r155, %r152, 16711680;
	and.b32  	%r156, %r154, 16711680;
	sub.s32 	%r157, %r155, %r156;
	abs.s32 	%r158, %r157;
	shr.u32 	%r159, %r158, 16;
	cvt.rn.f32.u32 	%f40, %r159;
	and.b32  	%r160, %r152, 65280;
	and.b32  	%r161, %r154, 65280;
	sub.s32 	%r162, %r160, %r161;
	shr.s32 	%r163, %r162, 8;
	abs.s32 	%r164, %r163;
	cvt.rn.f32.u32 	%f41, %r164;
	mul.f32 	%f42, %f2, %f41;
	fma.rn.f32 	%f43, %f1, %f40, %f42;
	and.b32  	%r165, %r152, 255;
	and.b32  	%r166, %r154, 255;
	sub.s32 	%r167, %r165, %r166;
	abs.s32 	%r168, %r167;
	cvt.rn.f32.u32 	%f44, %r168;
	fma.rn.f32 	%f45, %f3, %f44, %f43;
	cvt.rzi.s32.f32 	%r169, %f45;
	add.s32 	%r180, %r169, %r180;
$L__BB1_10:
	cvta.to.global.u64 	%rd21, %rd4;
	mul.wide.s32 	%rd22, %r1, 4;
	add.s64 	%rd23, %rd21, %rd22;
	st.global.u32 	[%rd23], %r180;
	cvta.to.global.u64 	%rd24, %rd5;
	add.s64 	%rd25, %rd24, %rd22;
	st.global.u32 	[%rd25], %r3;
$L__BB1_11:
	bar.sync 	0;
	ret;

}


// ===== COMPILED SASS (sm_100) =====

	.target	sm_100

	.elftype	@"ET_EXEC"


//--------------------- .note.nv.tkinfo           --------------------------
	.section	.note.nv.tkinfo,"",@"SHT_NOTE"
	.sectionflags	@"SHF_NOTE_NV_TKINFO"
	.tkinfo
        /*0018*/ 	.word	0x00000002
        /*0030*/ 	.string	""
        /*0030*/ 	.string	"ptxas"
        /*0030*/ 	.string	"Cuda compilation tools, release 13.0, V13.0.88"
        /*0030*/ 	.string	"Build cuda_13.0.r13.0/compiler.36424714_0"
        /*0030*/ 	.string	"-arch sm_100 -m 64 "



//--------------------- .note.nv.cuinfo           --------------------------
	.section	.note.nv.cuinfo,"",@"SHT_NOTE"
	.sectionflags	@"SHF_NOTE_NV_CUINFO"
        /*0018*/ 	.short	0x0002
        /*001a*/ 	.short	0x0064
        /*001c*/ 	.short	0x0082
	.zero		2


//--------------------- .nv.info                  --------------------------
	.section	.nv.info,"",@"SHT_CUDA_INFO"
	.align	4


	//----- nvinfo : EIATTR_REGCOUNT
	.align		4
        /*0000*/ 	.byte	0x04, 0x2f
        /*0002*/ 	.short	(.L_1 - .L_0)
	.align		4
.L_0:
        /*0004*/ 	.word	index@(_Z6kernelPKiS0_iiPiS1_iiii)
        /*0008*/ 	.word	0x00000020


	//----- nvinfo : EIATTR_FRAME_SIZE
	.align		4
.L_1:
        /*000c*/ 	.byte	0x04, 0x11
        /*000e*/ 	.short	(.L_3 - .L_2)
	.align		4
.L_2:
        /*0010*/ 	.word	index@(_Z6kernelPKiS0_iiPiS1_iiii)
        /*0014*/ 	.word	0x00000000


	//----- nvinfo : EIATTR_REGCOUNT
	.align		4
.L_3:
        /*0018*/ 	.byte	0x04, 0x2f
        /*001a*/ 	.short	(.L_5 - .L_4)
	.align		4
.L_4:
        /*001c*/ 	.word	index@(_Z15kernel_advancedPKiS0_iiiPKfPiS3_)
        /*0020*/ 	.word	0x00000020


	//----- nvinfo : EIATTR_FRAME_SIZE
	.align		4
.L_5:
        /*0024*/ 	.byte	0x04, 0x11
        /*0026*/ 	.short	(.L_7 - .L_6)
	.align		4
.L_6:
        /*0028*/ 	.word	index@(_Z15kernel_advancedPKiS0_iiiPKfPiS3_)
        /*002c*/ 	.word	0x00000000


	//----- nvinfo : EIATTR_MIN_STACK_SIZE
	.align		4
.L_7:
        /*0030*/ 	.byte	0x04, 0x12
        /*0032*/ 	.short	(.L_9 - .L_8)
	.align		4
.L_8:
        /*0034*/ 	.word	index@(_Z15kernel_advancedPKiS0_iiiPKfPiS3_)
        /*0038*/ 	.word	0x00000000


	//----- nvinfo : EIATTR_MIN_STACK_SIZE
	.align		4
.L_9:
        /*003c*/ 	.byte	0x04, 0x12
        /*003e*/ 	.short	(.L_11 - .L_10)
	.align		4
.L_10:
        /*0040*/ 	.word	index@(_Z6kernelPKiS0_iiPiS1_iiii)
        /*0044*/ 	.word	0x00000000
.L_11:


//--------------------- .nv.compat                --------------------------
	.section	.nv.compat,"",@"SHT_CUDA_COMPAT_INFO"
	.align	4
        /*0000*/ 	.byte	0x02, 0x09, 0x00, 0x00, 0x02, 0x02, 0x01, 0x00, 0x02, 0x05, 0x05, 0x00, 0x03, 0x07, 0x01, 0x01
        /*0010*/ 	.byte	0x02, 0x03, 0x00, 0x00, 0x02, 0x06, 0x01, 0x00, 0x04, 0x0b, 0x08, 0x00, 0x09, 0x00, 0x00, 0x00
        /*0020*/ 	.byte	0x00, 0x00, 0x00, 0x00


//--------------------- .nv.info._Z15kernel_advancedPKiS0_iiiPKfPiS3_ --------------------------
	.section	.nv.info._Z15kernel_advancedPKiS0_iiiPKfPiS3_,"",@"SHT_CUDA_INFO"
	.sectionflags	@""
	.align	4


	//----- nvinfo : EIATTR_CUDA_API_VERSION
	.align		4
        /*0000*/ 	.byte	0x04, 0x37
        /*0002*/ 	.short	(.L_13 - .L_12)
.L_12:
        /*0004*/ 	.word	0x00000082


	//----- nvinfo : EIATTR_KPARAM_INFO
	.align		4
.L_13:
        /*0008*/ 	.byte	0x04, 0x17
        /*000a*/ 	.short	(.L_15 - .L_14)
.L_14:
        /*000c*/ 	.word	0x00000000
        /*0010*/ 	.short	0x0007
        /*0012*/ 	.short	0x0030
        /*0014*/ 	.byte	0x00, 0xf5, 0x21, 0x00


	//----- nvinfo : EIATTR_KPARAM_INFO
	.align		4
.L_15:
        /*0018*/ 	.byte	0x04, 0x17
        /*001a*/ 	.short	(.L_17 - .L_16)
.L_16:
        /*001c*/ 	.word	0x00000000
        /*0020*/ 	.short	0x0006
        /*0022*/ 	.short	0x0028
        /*0024*/ 	.byte	0x00, 0xf5, 0x21, 0x00


	//----- nvinfo : EIATTR_KPARAM_INFO
	.align		4
.L_17:
        /*0028*/ 	.byte	0x04, 0x17
        /*002a*/ 	.short	(.L_19 - .L_18)
.L_18:
        /*002c*/ 	.word	0x00000000
        /*0030*/ 	.short	0x0005
        /*0032*/ 	.short	0x0020
        /*0034*/ 	.byte	0x00, 0xf5, 0x21, 0x00


	//----- nvinfo : EIATTR_KPARAM_INFO
	.align		4
.L_19:
        /*0038*/ 	.byte	0x04, 0x17
        /*003a*/ 	.short	(.L_21 - .L_20)
.L_20:
        /*003c*/ 	.word	0x00000000
        /*0040*/ 	.short	0x0004
        /*0042*/ 	.short	0x0018
        /*0044*/ 	.byte	0x00, 0xf0, 0x11, 0x00


	//----- nvinfo : EIATTR_KPARAM_INFO
	.align		4
.L_21:
        /*0048*/ 	.byte	0x04, 0x17
        /*004a*/ 	.short	(.L_23 - .L_22)
.L_22:
        /*004c*/ 	.word	0x00000000
        /*0050*/ 	.short	0x0003
        /*0052*/ 	.short	0x0014
        /*0054*/ 	.byte	0x00, 0xf0, 0x11, 0x00


	//----- nvinfo : EIATTR_KPARAM_INFO
	.align		4
.L_23:
        /*0058*/ 	.byte	0x04, 0x17
        /*005a*/ 	.short	(.L_25 - .L_24)
.L_24:
        /*005c*/ 	.word	0x00000000
        /*0060*/ 	.short	0x0002
        /*0062*/ 	.short	0x0010
        /*0064*/ 	.byte	0x00, 0xf0, 0x11, 0x00


	//----- nvinfo : EIATTR_KPARAM_INFO
	.align		4
.L_25:
        /*0068*/ 	.byte	0x04, 0x17
        /*006a*/ 	.short	(.L_27 - .L_26)
.L_26:
        /*006c*/ 	.word	0x00000000
        /*0070*/ 	.short	0x0001
        /*0072*/ 	.short	0x0008
        /*0074*/ 	.byte	0x00, 0xf5, 0x21, 0x00


	//----- nvinfo : EIATTR_KPARAM_INFO
	.align		4
.L_27:
        /*0078*/ 	.byte	0x04, 0x17
        /*007a*/ 	.short	(.L_29 - .L_28)
.L_28:
        /*007c*/ 	.word	0x00000000
        /*0080*/ 	.short	0x0000
        /*0082*/ 	.short	0x0000
        /*0084*/ 	.byte	0x00, 0xf5, 0x21, 0x00


	//----- nvinfo : EIATTR_SPARSE_MMA_MASK
	.align		4
.L_29:
        /*0088*/ 	.byte	0x03, 0x50
        /*008a*/ 	.short	0x0000


	//----- nvinfo : EIATTR_MAXREG_COUNT
	.align		4
        /*008c*/ 	.byte	0x03, 0x1b
        /*008e*/ 	.short	0x00ff


	//----- nvinfo : EIATTR_NUM_BARRIERS
	.align		4
        /*0090*/ 	.byte	0x02, 0x4c
        /*0092*/ 	.byte	0x01
	.zero		1


	//----- nvinfo : EIATTR_MERCURY_ISA_VERSION
	.align		4
        /*0094*/ 	.byte	0x03, 0x5f
        /*0096*/ 	.short	0x0101


	//----- nvinfo : EIATTR_VRC_CTA_INIT_COUNT
	.align		4
        /*0098*/ 	.byte	0x02, 0x4a
	.zero		1
	.zero		1


	//----- nvinfo : EIATTR_EXIT_INSTR_OFFSETS
	.align		4
        /*009c*/ 	.byte	0x04, 0x1c
        /*009e*/ 	.short	(.L_31 - .L_30)


	//   ....[0]....
.L_30:
        /*00a0*/ 	.word	0x000010a0


	//----- nvinfo : EIATTR_CRS_STACK_SIZE
	.align		4
.L_31:
        /*00a4*/ 	.byte	0x04, 0x1e
        /*00a6*/ 	.short	(.L_33 - .L_32)
.L_32:
        /*00a8*/ 	.word	0x00000000


	//----- nvinfo : EIATTR_CBANK_PARAM_SIZE
	.align		4
.L_33:
        /*00ac*/ 	.byte	0x03, 0x19
        /*00ae*/ 	.short	0x0038


	//----- nvinfo : EIATTR_PARAM_CBANK
	.align		4
        /*00b0*/ 	.byte	0x04, 0x0a
        /*00b2*/ 	.short	(.L_35 - .L_34)
	.align		4
.L_34:
        /*00b4*/ 	.word	index@(.nv.constant0._Z15kernel_advancedPKiS0_iiiPKfPiS3_)
        /*00b8*/ 	.short	0x0380
        /*00ba*/ 	.short	0x0038


	//----- nvinfo : EIATTR_SW_WAR
	.align		4
.L_35:
        /*00bc*/ 	.byte	0x04, 0x36
        /*00be*/ 	.short	(.L_37 - .L_36)
.L_36:
        /*00c0*/ 	.word	0x00000008
.L_37:


//--------------------- .nv.info._Z6kernelPKiS0_iiPiS1_iiii --------------------------
	.section	.nv.info._Z6kernelPKiS0_iiPiS1_iiii,"",@"SHT_CUDA_INFO"
	.sectionflags	@""
	.align	4


	//----- nvinfo : EIATTR_CUDA_API_VERSION
	.align		4
        /*0000*/ 	.byte	0x04, 0x37
        /*0002*/ 	.short	(.L_39 - .L_38)
.L_38:
        /*0004*/ 	.word	0x00000082


	//----- nvinfo : EIATTR_KPARAM_INFO
	.align		4
.L_39:
        /*0008*/ 	.byte	0x04, 0x17
        /*000a*/ 	.short	(.L_41 - .L_40)
.L_40:
        /*000c*/ 	.word	0x00000000
        /*0010*/ 	.short	0x0009
        /*0012*/ 	.short	0x0034
        /*0014*/ 	.byte	0x00, 0xf0, 0x11, 0x00


	//----- nvinfo : EIATTR_KPARAM_INFO
	.align		4
.L_41:
        /*0018*/ 	.byte	0x04, 0x17
        /*001a*/ 	.short	(.L_43 - .L_42)
.L_42:
        /*001c*/ 	.word	0x00000000
        /*0020*/ 	.short	0x0008
        /*0022*/ 	.short	0x0030
        /*0024*/ 	.byte	0x00, 0xf0, 0x11, 0x00


	//----- nvinfo : EIATTR_KPARAM_INFO
	.align		4
.L_43:
        /*0028*/ 	.byte	0x04, 0x17
        /*002a*/ 	.short	(.L_45 - .L_44)
.L_44:
        /*002c*/ 	.word	0x00000000
        /*0030*/ 	.short	0x0007
        /*0032*/ 	.short	0x002c
        /*0034*/ 	.byte	0x00, 0xf0, 0x11, 0x00


	//----- nvinfo : EIATTR_KPARAM_INFO
	.align		4
.L_45:
        /*0038*/ 	.byte	0x04, 0x17
        /*003a*/ 	.short	(.L_47 - .L_46)
.L_46:
        /*003c*/ 	.word	0x00000000
        /*0040*/ 	.short	0x0006
        /*0042*/ 	.short	0x0028
        /*0044*/ 	.byte	0x00, 0xf0, 0x11, 0x00


	//----- nvinfo : EIATTR_KPARAM_INFO
	.align		4
.L_47:
        /*0048*/ 	.byte	0x04, 0x17
        /*004a*/ 	.short	(.L_49 - .L_48)
.L_48:
        /*004c*/ 	.word	0x00000000
        /*0050*/ 	.short	0x0005
        /*0052*/ 	.short	0x0020
        /*0054*/ 	.byte	0x00, 0xf5, 0x21, 0x00


	//----- nvinfo : EIATTR_KPARAM_INFO
	.align		4
.L_49:
        /*0058*/ 	.byte	0x04, 0x17
        /*005a*/ 	.short	(.L_51 - .L_50)
.L_50:
        /*005c*/ 	.word	0x00000000
        /*0060*/ 	.short	0x0004
        /*0062*/ 	.short	0x0018
        /*0064*/ 	.byte	0x00, 0xf5, 0x21, 0x00


	//----- nvinfo : EIATTR_KPARAM_INFO
	.align		4
.L_51:
        /*0068*/ 	.byte	0x04, 0x17
        /*006a*/ 	.short	(.L_53 - .L_52)
.L_52:
        /*006c*/ 	.word	0x00000000
        /*0070*/ 	.short	0x0003
        /*0072*/ 	.short	0x0014
        /*0074*/ 	.byte	0x00, 0xf0, 0x11, 0x00


	//----- nvinfo : EIATTR_KPARAM_INFO
	.align		4
.L_53:
        /*0078*/ 	.byte	0x04, 0x17
        /*007a*/ 	.short	(.L_55 - .L_54)
.L_54:
        /*007c*/ 	.word	0x00000000
        /*0080*/ 	.short	0x0002
        /*0082*/ 	.short	0x0010
        /*0084*/ 	.byte	0x00, 0xf0, 0x11, 0x00


	//----- nvinfo : EIATTR_KPARAM_INFO
	.align		4
.L_55:
        /*0088*/ 	.byte	0x04, 0x17
        /*008a*/ 	.short	(.L_57 - .L_56)
.L_56:
        /*008c*/ 	.word	0x00000000
        /*0090*/ 	.short	0x0001
        /*0092*/ 	.short	0x0008
        /*0094*/ 	.byte	0x00, 0xf5, 0x21, 0x00


	//----- nvinfo : EIATTR_KPARAM_INFO
	.align		4
.L_57:
        /*0098*/ 	.byte	0x04, 0x17
        /*009a*/ 	.short	(.L_59 - .L_58)
.L_58:
        /*009c*/ 	.word	0x00000000
        /*00a0*/ 	.short	0x0000
        /*00a2*/ 	.short	0x0000
        /*00a4*/ 	.byte	0x00, 0xf5, 0x21, 0x00


	//----- nvinfo : EIATTR_SPARSE_MMA_MASK
	.align		4
.L_59:
        /*00a8*/ 	.byte	0x03, 0x50
        /*00aa*/ 	.short	0x0000


	//----- nvinfo : EIATTR_MAXREG_COUNT
	.align		4
        /*00ac*/ 	.byte	0x03, 0x1b
        /*00ae*/ 	.short	0x00ff


	//----- nvinfo : EIATTR_NUM_BARRIERS
	.align		4
        /*00b0*/ 	.byte	0x02, 0x4c
        /*00b2*/ 	.byte	0x01
	.zero		1


	//----- nvinfo : EIATTR_EXTERNS
	.align		4
        /*00b4*/ 	.byte	0x04, 0x0f
        /*00b6*/ 	.short	(.L_61 - .L_60)


	//   ....[0]....
	.align		4
.L_60:
        /*00b8*/ 	.word	index@(malloc)


	//----- nvinfo : EIATTR_MERCURY_ISA_VERSION
	.align		4
.L_61:
        /*00bc*/ 	.byte	0x03, 0x5f
        /*00be*/ 	.short	0x0101


	//----- nvinfo : EIATTR_VRC_CTA_INIT_COUNT
	.align		4
        /*00c0*/ 	.byte	0x02, 0x4a
	.zero		1
	.zero		1


	//----- nvinfo : EIATTR_SYSCALL_OFFSETS
	.align		4
        /*00c4*/ 	.byte	0x04, 0x46
        /*00c6*/ 	.short	(.L_63 - .L_62)


	//   ....[0]....
.L_62:
        /*00c8*/ 	.word	0x00000100


	//   ....[1]....
        /*00cc*/ 	.word	0x00000190


	//----- nvinfo : EIATTR_EXIT_INSTR_OFFSETS
	.align		4
.L_63:
        /*00d0*/ 	.byte	0x04, 0x1c
        /*00d2*/ 	.short	(.L_65 - .L_64)


	//   ....[0]....
.L_64:
        /*00d4*/ 	.word	0x00002e90


	//   ....[1]....
        /*00d8*/ 	.word	0x00003320


	//   ....[2]....
        /*00dc*/ 	.word	0x000034f0


	//   ....[3]....
        /*00e0*/ 	.word	0x00003640


	//   ....[4]....
        /*00e4*/ 	.word	0x00003700


	//----- nvinfo : EIATTR_CRS_STACK_SIZE
	.align		4
.L_65:
        /*00e8*/ 	.byte	0x04, 0x1e
        /*00ea*/ 	.short	(.L_67 - .L_66)
.L_66:
        /*00ec*/ 	.word	0x00000000


	//----- nvinfo : EIATTR_CBANK_PARAM_SIZE
	.align		4
.L_67:
        /*00f0*/ 	.byte	0x03, 0x19
        /*00f2*/ 	.short	0x0038


	//----- nvinfo : EIATTR_PARAM_CBANK
	.align		4
        /*00f4*/ 	.byte	0x04, 0x0a
        /*00f6*/ 	.short	(.L_69 - .L_68)
	.align		4
.L_68:
        /*00f8*/ 	.word	index@(.nv.constant0._Z6kernelPKiS0_iiPiS1_iiii)
        /*00fc*/ 	.short	0x0380
        /*00fe*/ 	.short	0x0038


	//----- nvinfo : EIATTR_SW_WAR
	.align		4
.L_69:
        /*0100*/ 	.byte	0x04, 0x36
        /*0102*/ 	.short	(.L_71 - .L_70)
.L_70:
        /*0104*/ 	.word	0x00000008
.L_71:


//--------------------- .nv.callgraph             --------------------------
	.section	.nv.callgraph,"",@"SHT_CUDA_CALLGRAPH"
	.align	4
	.sectionentsize	8
	.align		4
        /*0000*/ 	.word	0x00000000
	.align		4
        /*0004*/ 	.word	0xffffffff
	.align		4
        /*0008*/ 	.word	index@(_Z6kernelPKiS0_iiPiS1_iiii)
	.align		4
        /*000c*/ 	.word	index@(malloc)
	.align		4
        /*0010*/ 	.word	0x00000000
	.align		4
        /*0014*/ 	.word	0xfffffffe
	.align		4
        /*0018*/ 	.word	0x00000000
	.align		4
        /*001c*/ 	.word	0xfffffffd
	.align		4
        /*0020*/ 	.word	0x00000000
	.align		4
        /*0024*/ 	.word	0xfffffffc


//--------------------- .nv.constant4             --------------------------
	.section	.nv.constant4,"a",@progbits
	.align	8
	.align		8
.nv.constant4:
        /*0000*/ 	.dword	malloc


//--------------------- .text._Z15kernel_advancedPKiS0_iiiPKfPiS3_ --------------------------
	.section	.text._Z15kernel_advancedPKiS0_iiiPKfPiS3_,"ax",@progbits
	.align	128
        .global         _Z15kernel_advancedPKiS0_iiiPKfPiS3_
        .type           _Z15kernel_advancedPKiS0_iiiPKfPiS3_,@function
        .size           _Z15kernel_advancedPKiS0_iiiPKfPiS3_,(.L_x_47 - _Z15kernel_advancedPKiS0_iiiPKfPiS3_)
        .other          _Z15kernel_advancedPKiS0_iiiPKfPiS3_,@"STO_CUDA_ENTRY STV_DEFAULT"
_Z15kernel_advancedPKiS0_iiiPKfPiS3_:
.text._Z15kernel_advancedPKiS0_iiiPKfPiS3_:
[----:B------:R-:W-:Y:S08]  /*0000*/  LDC R1, c[0x0][0x37c] ;  /* 0x0000df00ff017b82 */ /* 0x000ff00000000800 */
[----:B------:R-:W0:Y:S01]  /*0010*/  LDC R9, c[0x0][0x390] ;  /* 0x0000e400ff097b82 */ /* 0x000e220000000800 */
[----:B------:R-:W1:Y:S01]  /*0020*/  S2R R5, SR_TID.X ;  /* 0x0000000000057919 */ /* 0x000e620000002100 */
[----:B------:R-:W2:Y:S01]  /*0030*/  LDCU UR4, c[0x0][0x370] ;  /* 0x00006e00ff0477ac */ /* 0x000ea20008000800 */
[----:B------:R-:W-:Y:S05]  /*0040*/  BSSY.RECONVERGENT B0, `(.L_x_0) ;  /* 0x0000104000007945 */ /* 0x000fea0003800200 */
[----:B------:R-:W-:Y:S08]  /*0050*/  S2UR UR5, SR_CTAID.Y ;  /* 0x00000000000579c3 */ /* 0x000ff00000002600 */
[----:B------:R-:W2:Y:S01]  /*0060*/  S2UR UR6, SR_CTAID.X ;  /* 0x00000000000679c3 */ /* 0x000ea20000002500 */
[----:B0-----:R-:W-:-:S07]  /*0070*/  IABS R7, R9 ;  /* 0x0000000900077213 */ /* 0x001fce0000000000 */
[----:B------:R-:W1:Y:S01]  /*0080*/  LDC R4, c[0x0][0x360] ;  /* 0x0000d800ff047b82 */ /* 0x000e620000000800 */
[----:B------:R-:W0:Y:S01]  /*0090*/  I2F.RP R0, R7 ;  /* 0x0000000700007306 */ /* 0x000e220000209400 */
[----:B--2---:R-:W-:-:S07]  /*00a0*/  UIMAD UR4, UR4, UR5, UR6 ;  /* 0x00000005040472a4 */ /* 0x004fce000f8e0206 */
[----:B0-----:R-:W0:Y:S02]  /*00b0*/  MUFU.RCP R0, R0 ;  /* 0x0000000000007308 */ /* 0x001e240000001000 */
[----:B0-----:R-:W-:Y:S02]  /*00c0*/  VIADD R2, R0, 0xffffffe ;  /* 0x0ffffffe00027836 */ /* 0x001fe40000000000 */
[----:B-1----:R-:W-:Y:S01]  /*00d0*/  IMAD R0, R4, UR4, R5 ;  /* 0x0000000404007c24 */ /* 0x002fe2000f8e0205 */
[----:B------:R-:W0:Y:S03]  /*00e0*/  LDCU UR4, c[0x0][0x394] ;  /* 0x00007280ff0477ac */ /* 0x000e260008000800 */
[----:B------:R1:W2:Y:S01]  /*00f0*/  F2I.FTZ.U32.TRUNC.NTZ R3, R2 ;  /* 0x0000000200037305 */ /* 0x0002a2000021f000 */
[----:B------:R-:W-:Y:S01]  /*0100*/  IABS R4, R0 ;  /* 0x0000000000047213 */ /* 0x000fe20000000000 */
[----:B-1----:R-:W-:-:S02]  /*0110*/  IMAD.MOV.U32 R2, RZ, RZ, RZ ;  /* 0x000000ffff027224 */ /* 0x002fc400078e00ff */
[----:B--2---:R-:W-:-:S04]  /*0120*/  IMAD.MOV R6, RZ, RZ, -R3 ;  /* 0x000000ffff067224 */ /* 0x004fc800078e0a03 */
[----:B------:R-:W-:-:S04]  /*0130*/  IMAD R5, R6, R7, RZ ;  /* 0x0000000706057224 */ /* 0x000fc800078e02ff */
[----:B------:R-:W-:-:S06]  /*0140*/  IMAD.HI.U32 R3, R3, R5, R2 ;  /* 0x0000000503037227 */ /* 0x000fcc00078e0002 */
[----:B------:R-:W-:-:S04]  /*0150*/  IMAD.HI.U32 R3, R3, R4, RZ ;  /* 0x0000000403037227 */ /* 0x000fc800078e00ff */
[----:B------:R-:W-:-:S04]  /*0160*/  IMAD.MOV R2, RZ, RZ, -R3 ;  /* 0x000000ffff027224 */ /* 0x000fc800078e0a03 */
[----:B------:R-:W-:-:S05]  /*0170*/  IMAD R2, R7, R2, R4 ;  /* 0x0000000207027224 */ /* 0x000fca00078e0204 */
[----:B------:R-:W-:-:S13]  /*0180*/  ISETP.GT.U32.AND P2, PT, R7, R2, PT ;  /* 0x000000020700720c */ /* 0x000fda0003f44070 */
[----:B------:R-:W-:Y:S02]  /*0190*/  @!P2 IMAD.IADD R2, R2, 0x1, -R7 ;  /* 0x000000010202a824 */ /* 0x000fe400078e0a07 */
[----:B------:R-:W-:Y:S01]  /*01a0*/  @!P2 VIADD R3, R3, 0x1 ;  /* 0x000000010303a836 */ /* 0x000fe20000000000 */
[----:B------:R-:W-:Y:S02]  /*01b0*/  ISETP.NE.AND P2, PT, R9, RZ, PT ;  /* 0x000000ff0900720c */ /* 0x000fe40003f45270 */
[----:B------:R-:W-:Y:S02]  /*01c0*/  ISETP.GE.U32.AND P0, PT, R2, R7, PT ;  /* 0x000000070200720c */ /* 0x000fe40003f06070 */
[----:B------:R-:W-:-:S04]  /*01d0*/  LOP3.LUT R2, R0, R9, RZ, 0x3c, !PT ;  /* 0x0000000900027212 */ /* 0x000fc800078e3cff */
[----:B------:R-:W-:-:S07]  /*01e0*/  ISETP.GE.AND P1, PT, R2, RZ, PT ;  /* 0x000000ff0200720c */ /* 0x000fce0003f26270 */
[----:B------:R-:W-:-:S04]  /*01f0*/  @P0 VIADD R3, R3, 0x1 ;  /* 0x0000000103030836 */ /* 0x000fc80000000000 */
[----:B------:R-:W-:-:S04]  /*0200*/  IMAD.MOV.U32 R15, RZ, RZ, R3 ;  /* 0x000000ffff0f7224 */ /* 0x000fc800078e0003 */
[----:B------:R-:W-:Y:S01]  /*0210*/  @!P1 IMAD.MOV R15, RZ, RZ, -R15 ;  /* 0x000000ffff0f9224 */ /* 0x000fe200078e0a0f */
[----:B------:R-:W-:-:S04]  /*0220*/  @!P2 LOP3.LUT R15, RZ, R9, RZ, 0x33, !PT ;  /* 0x00000009ff0fa212 */ /* 0x000fc800078e33ff */
[----:B0-----:R-:W-:Y:S01]  /*0230*/  ISETP.GE.AND P0, PT, R15, UR4, PT ;  /* 0x000000040f007c0c */ /* 0x001fe2000bf06270 */
[----:B------:R-:W-:-:S04]  /*0240*/  IMAD.MOV R10, RZ, RZ, -R15 ;  /* 0x000000ffff0a7224 */ /* 0x000fc800078e0a0f */
[----:B------:R-:W-:-:S08]  /*0250*/  IMAD R10, R9, R10, R0 ;  /* 0x0000000a090a7224 */ /* 0x000fd000078e0200 */
[----:B------:R-:W-:Y:S05]  /*0260*/  @P0 BRA `(.L_x_1) ;  /* 0x0000000c00840947 */ /* 0x000fea0003800000 */
[----:B------:R-:W0:Y:S01]  /*0270*/  LDCU UR5, c[0x0][0x398] ;  /* 0x00007300ff0577ac */ /* 0x000e220008000800 */
[----:B------:R-:W-:Y:S01]  /*0280*/  IMAD.MOV.U32 R18, RZ, RZ, RZ ;  /* 0x000000ffff127224 */ /* 0x000fe200078e00ff */
[----:B------:R-:W1:Y:S01]  /*0290*/  LDCU.64 UR8, c[0x0][0x358] ;  /* 0x00006b00ff0877ac */ /* 0x000e620008000a00 */
[----:B0-----:R-:W-:-:S09]  /*02a0*/  UISETP.GE.AND UP0, UPT, UR5, 0x1, UPT ;  /* 0x000000010500788c */ /* 0x001fd2000bf06270 */
[----:B-1----:R-:W-:Y:S05]  /*02b0*/  BRA.U !UP0, `(.L_x_2) ;  /* 0x0000000d08587547 */ /* 0x002fea000b800000 */
[----:B------:R-:W0:Y:S02]  /*02c0*/  LDC.64 R2, c[0x0][0x3a0] ;  /* 0x0000e800ff027b82 */ /* 0x000e240000000a00 */
[----:B0-----:R0:W5:Y:S04]  /*02d0*/  LDG.E R12, desc[UR8][R2.64] ;  /* 0x00000008020c7981 */ /* 0x001168000c1e1900 */
[----:B------:R0:W5:Y:S04]  /*02e0*/  LDG.E R13, desc[UR8][R2.64+0x4] ;  /* 0x00000408020d7981 */ /* 0x000168000c1e1900 */
[----:B------:R0:W5:Y:S01]  /*02f0*/  LDG.E R14, desc[UR8][R2.64+0x8] ;  /* 0x00000808020e7981 */ /* 0x000162000c1e1900 */
[----:B------:R-:W-:-:S02]  /*0300*/  UISETP.GE.U32.AND UP1, UPT, UR5, 0x4, UPT ;  /* 0x000000040500788c */ /* 0x000fc4000bf26070 */
[----:B------:R-:W-:Y:S01]  /*0310*/  IMAD R15, R15, UR5, RZ ;  /* 0x000000050f0f7c24 */ /* 0x000fe2000f8e02ff */
[----:B------:R-:W-:Y:S02]  /*0320*/  ULOP3.LUT UR6, UR5, 0x3, URZ, 0xc0, !UPT ;  /* 0x0000000305067892 */ /* 0x000fe4000f8ec0ff */
[----:B------:R-:W-:Y:S01]  /*0330*/  IMAD R16, R10, UR5, RZ ;  /* 0x000000050a107c24 */ /* 0x000fe2000f8e02ff */
[----:B------:R-:W-:Y:S01]  /*0340*/  UMOV UR4, URZ ;  /* 0x000000ff00047c82 */ /* 0x000fe20008000000 */
[----:B------:R-:W-:Y:S01]  /*0350*/  IMAD.MOV.U32 R18, RZ, RZ, RZ ;  /* 0x000000ffff127224 */ /* 0x000fe200078e00ff */
[----:B------:R-:W-:Y:S01]  /*0360*/  UISETP.NE.AND UP0, UPT, UR6, URZ, UPT ;  /* 0x000000ff0600728c */ /* 0x000fe2000bf05270 */
[----:B0-----:R-:W-:Y:S10]  /*0370*/  BRA.U !UP1, `(.L_x_3) ;  /* 0x0000000509b87547 */ /* 0x001ff4000b800000 */
[----:B------:R-:W0:Y:S01]  /*0380*/  LDC.64 R2, c[0x0][0x380] ;  /* 0x0000e000ff027b82 */ /* 0x000e220000000a00 */
[----:B------:R-:W-:Y:S01]  /*0390*/  ULOP3.LUT UR4, UR5, 0x7ffffffc, URZ, 0xc0, !UPT ;  /* 0x7ffffffc05047892 */ /* 0x000fe2000f8ec0ff */
[----:B------:R-:W-:Y:S02]  /*03a0*/  IMAD.MOV.U32 R18, RZ, RZ, RZ ;  /* 0x000000ffff127224 */ /* 0x000fe400078e00ff */
[----:B------:R-:W-:Y:S01]  /*03b0*/  IMAD.MOV.U32 R11, RZ, RZ, R15 ;  /* 0x000000ffff0b7224 */ /* 0x000fe200078e000f */
[----:B------:R-:W-:Y:S01]  /*03c0*/  UIADD3 UR7, UPT, UPT, -UR4, URZ, URZ ;  /* 0x000000ff04077290 */ /* 0x000fe2000fffe1ff */
[----:B------:R-:W-:Y:S02]  /*03d0*/  IMAD.MOV.U32 R17, RZ, RZ, R16 ;  /* 0x000000ffff117224 */ /* 0x000fe400078e0010 */
[----:B------:R-:W1:Y:S09]  /*03e0*/  LDC.64 R4, c[0x0][0x388] ;  /* 0x0000e200ff047b82 */ /* 0x000e720000000a00 */
.L_x_4:
[----:B0-----:R-:W-:-:S04]  /*03f0*/  IMAD.WIDE R8, R17, 0x4, R2 ;  /* 0x0000000411087825 */ /* 0x001fc800078e0202 */
[----:B-1----:R-:W-:Y:S01]  /*0400*/  IMAD.WIDE R6, R11, 0x4, R4 ;  /* 0x000000040b067825 */ /* 0x002fe200078e0204 */
[----:B------:R-:W2:Y:S04]  /*0410*/  LDG.E R19, desc[UR8][R8.64] ;  /* 0x0000000808137981 */ /* 0x000ea8000c1e1900 */
[----:B------:R-:W3:Y:S04]  /*0420*/  LDG.E R20, desc[UR8][R6.64] ;  /* 0x0000000806147981 */ /* 0x000ee8000c1e1900 */
[----:B------:R-:W4:Y:S04]  /*0430*/  LDG.E R23, desc[UR8][R8.64+0x4] ;  /* 0x0000040808177981 */ /* 0x000f28000c1e1900 */
[----:B------:R-:W4:Y:S04]  /*0440*/  LDG.E R24, desc[UR8][R6.64+0x4] ;  /* 0x0000040806187981 */ /* 0x000f28000c1e1900 */
[----:B------:R-:W4:Y:S01]  /*0450*/  LDG.E R27, desc[UR8][R6.64+0xc] ;  /* 0x00000c08061b7981 */ /* 0x000f22000c1e1900 */
[----:B--2---:R-:W-:-:S02]  /*0460*/  LOP3.LUT R21, R19, 0xff0000, RZ, 0xc0, !PT ;  /* 0x00ff000013157812 */ /* 0x004fc400078ec0ff */
[----:B------:R-:W-:Y:S02]  /*0470*/  LOP3.LUT R25, R19, 0xff, RZ, 0xc0, !PT ;  /* 0x000000ff13197812 */ /* 0x000fe400078ec0ff */
[C---:B---3--:R-:W-:Y:S02]  /*0480*/  LOP3.LUT R22, R20.reuse, 0xff0000, RZ, 0xc0, !PT ;  /* 0x00ff000014167812 */ /* 0x048fe400078ec0ff */
[C---:B------:R-:W-:Y:S02]  /*0490*/  LOP3.LUT R26, R20.reuse, 0xff, RZ, 0xc0, !PT ;  /* 0x000000ff141a7812 */ /* 0x040fe400078ec0ff */
[----:B----4-:R-:W-:Y:S01]  /*04a0*/  LOP3.LUT R28, R23, 0xff00, RZ, 0xc0, !PT ;  /* 0x0000ff00171c7812 */ /* 0x010fe200078ec0ff */
[----:B------:R-:W-:Y:S01]  /*04b0*/  IMAD.IADD R21, R21, 0x1, -R22 ;  /* 0x0000000115157824 */ /* 0x000fe200078e0a16 */
[----:B------:R-:W-:Y:S02]  /*04c0*/  LOP3.LUT R22, R19, 0xff00, RZ, 0xc0, !PT ;  /* 0x0000ff0013167812 */ /* 0x000fe400078ec0ff */
[----:B------:R-:W-:-:S05]  /*04d0*/  LOP3.LUT R19, R20, 0xff00, RZ, 0xc0, !PT ;  /* 0x0000ff0014137812 */ /* 0x000fca00078ec0ff */
[----:B------:R-:W-:Y:S01]  /*04e0*/  IMAD.IADD R20, R22, 0x1, -R19 ;  /* 0x0000000116147824 */ /* 0x000fe200078e0a13 */
[----:B------:R-:W-:Y:S01]  /*04f0*/  LOP3.LUT R19, R23, 0xff0000, RZ, 0xc0, !PT ;  /* 0x00ff000017137812 */ /* 0x000fe200078ec0ff */
[----:B------:R-:W-:Y:S01]  /*0500*/  IMAD.IADD R22, R25, 0x1, -R26 ;  /* 0x0000000119167824 */ /* 0x000fe200078e0a1a */
[C---:B------:R-:W-:Y:S02]  /*0510*/  LOP3.LUT R26, R24.reuse, 0xff0000, RZ, 0xc0, !PT ;  /* 0x00ff0000181a7812 */ /* 0x040fe400078ec0ff */
[----:B------:R-:W-:-:S03]  /*0520*/  LOP3.LUT R25, R24, 0xff, RZ, 0xc0, !PT ;  /* 0x000000ff18197812 */ /* 0x000fc600078ec0ff */
[----:B------:R-:W-:Y:S01]  /*0530*/  IMAD.IADD R19, R19, 0x1, -R26 ;  /* 0x0000000113137824 */ /* 0x000fe200078e0a1a */
[----:B------:R-:W-:Y:S02]  /*0540*/  LOP3.LUT R26, R23, 0xff, RZ, 0xc0, !PT ;  /* 0x000000ff171a7812 */ /* 0x000fe400078ec0ff */
[----:B------:R-:W-:Y:S02]  /*0550*/  LOP3.LUT R23, R24, 0xff00, RZ, 0xc0, !PT ;  /* 0x0000ff0018177812 */ /* 0x000fe400078ec0ff */
[----:B------:R-:W2:Y:S01]  /*0560*/  LDG.E R24, desc[UR8][R8.64+0x8] ;  /* 0x0000080808187981 */ /* 0x000ea2000c1e1900 */
[----:B------:R-:W-:Y:S02]  /*0570*/  IMAD.IADD R26, R26, 0x1, -R25 ;  /* 0x000000011a1a7824 */ /* 0x000fe400078e0a19 */
[----:B------:R-:W-:Y:S01]  /*0580*/  IMAD.IADD R28, R28, 0x1, -R23 ;  /* 0x000000011c1c7824 */ /* 0x000fe200078e0a17 */
[----:B------:R0:W3:Y:S04]  /*0590*/  LDG.E R25, desc[UR8][R8.64+0xc] ;  /* 0x00000c0808197981 */ /* 0x0000e8000c1e1900 */
[----:B------:R1:W4:Y:S01]  /*05a0*/  LDG.E R23, desc[UR8][R6.64+0x8] ;  /* 0x0000080806177981 */ /* 0x000322000c1e1900 */
[----:B------:R-:W-:-:S02]  /*05b0*/  SHF.R.S32.HI R20, RZ, 0x8, R20 ;  /* 0x00000008ff147819 */ /* 0x000fc40000011414 */
[----:B------:R-:W-:Y:S02]  /*05c0*/  IABS R29, R19 ;  /* 0x00000013001d7213 */ /* 0x000fe40000000000 */
[----:B------:R-:W-:Y:S02]  /*05d0*/  IABS R20, R20 ;  /* 0x0000001400147213 */ /* 0x000fe40000000000 */
[----:B------:R-:W-:Y:S02]  /*05e0*/  IABS R21, R21 ;  /* 0x0000001500157213 */ /* 0x000fe40000000000 */
[----:B------:R-:W-:Y:S01]  /*05f0*/  SHF.R.S32.HI R28, RZ, 0x8, R28 ;  /* 0x00000008ff1c7819 */ /* 0x000fe2000001141c */
[----:B0-----:R-:W0:Y:S01]  /*0600*/  I2F.U16 R9, R29.H1 ;  /* 0x1000001d00097306 */ /* 0x001e220000101000 */
[----:B-1----:R-:W-:Y:S02]  /*0610*/  IMAD.MOV.U32 R6, RZ, RZ, R20 ;  /* 0x000000ffff067224 */ /* 0x002fe400078e0014 */
[----:B------:R-:W-:-:S05]  /*0620*/  IABS R8, R28 ;  /* 0x0000001c00087213 */ /* 0x000fca0000000000 */
[----:B------:R-:W1:Y:S01]  /*0630*/  I2F.U16 R19, R21.H1 ;  /* 0x1000001500137306 */ /* 0x000e620000101000 */
[----:B------:R-:W-:Y:S02]  /*0640*/  I2FP.F32.S32 R6, R6 ;  /* 0x0000000600067245 */ /* 0x000fe40000201400 */
[----:B------:R-:W-:Y:S02]  /*0650*/  I2FP.F32.S32 R8, R8 ;  /* 0x0000000800087245 */ /* 0x000fe40000201400 */
[----:B------:R-:W-:Y:S01]  /*0660*/  IABS R22, R22 ;  /* 0x0000001600167213 */ /* 0x000fe20000000000 */
[C---:B-----5:R-:W-:Y:S01]  /*0670*/  FMUL R7, R13.reuse, R6 ;  /* 0x000000060d077220 */ /* 0x060fe20000400000 */
[----:B------:R-:W-:Y:S01]  /*0680*/  IABS R20, R26 ;  /* 0x0000001a00147213 */ /* 0x000fe20000000000 */
[----:B------:R-:W-:Y:S02]  /*0690*/  FMUL R8, R13, R8 ;  /* 0x000000080d087220 */ /* 0x000fe40000400000 */
[----:B------:R-:W-:-:S02]  /*06a0*/  IMAD.MOV.U32 R6, RZ, RZ, R22 ;  /* 0x000000ffff067224 */ /* 0x000fc400078e0016 */
[C---:B0-----:R-:W-:Y:S01]  /*06b0*/  FFMA R9, R12.reuse, R9, R8 ;  /* 0x000000090c097223 */ /* 0x041fe20000000008 */
[----:B------:R-:W-:Y:S01]  /*06c0*/  I2FP.F32.S32 R8, R20 ;  /* 0x0000001400087245 */ /* 0x000fe20000201400 */
[----:B-1----:R-:W-:Y:S01]  /*06d0*/  FFMA R7, R12, R19, R7 ;  /* 0x000000130c077223 */ /* 0x002fe20000000007 */
[----:B------:R-:W-:Y:S02]  /*06e0*/  I2FP.F32.S32 R6, R6 ;  /* 0x0000000600067245 */ /* 0x000fe40000201400 */
[----:B------:R-:W-:-:S03]  /*06f0*/  LOP3.LUT R21, R27, 0xff0000, RZ, 0xc0, !PT ;  /* 0x00ff00001b157812 */ /* 0x000fc600078ec0ff */
[C---:B------:R-:W-:Y:S01]  /*0700*/  FFMA R6, R14.reuse, R6, R7 ;  /* 0x000000060e067223 */ /* 0x040fe20000000007 */
[----:B------:R-:W-:Y:S01]  /*0710*/  FFMA R7, R14, R8, R9 ;  /* 0x000000080e077223 */ /* 0x000fe20000000009 */
[----:B------:R-:W-:-:S05]  /*0720*/  UIADD3 UR7, UPT, UPT, UR7, 0x4, URZ ;  /* 0x0000000407077890 */ /* 0x000fca000fffe0ff */
[----:B------:R-:W-:Y:S01]  /*0730*/  F2I.TRUNC.NTZ R7, R7 ;  /* 0x0000000700077305 */ /* 0x000fe2000020f100 */
[----:B------:R-:W-:Y:S01]  /*0740*/  UISETP.NE.AND UP1, UPT, UR7, URZ, UPT ;  /* 0x000000ff0700728c */ /* 0x000fe2000bf25270 */
[----:B------:R-:W-:Y:S02]  /*0750*/  VIADD R17, R17, 0x4 ;  /* 0x0000000411117836 */ /* 0x000fe40000000000 */
[----:B------:R-:W-:Y:S01]  /*0760*/  VIADD R11, R11, 0x4 ;  /* 0x000000040b0b7836 */ /* 0x000fe20000000000 */
[C---:B--2---:R-:W-:Y:S02]  /*0770*/  LOP3.LUT R19, R24.reuse, 0xff0000, RZ, 0xc0, !PT ;  /* 0x00ff000018137812 */ /* 0x044fe400078ec0ff */
[----:B----4-:R-:W-:Y:S02]  /*0780*/  LOP3.LUT R20, R23, 0xff0000, RZ, 0xc0, !PT ;  /* 0x00ff000017147812 */ /* 0x010fe400078ec0ff */
[----:B------:R-:W-:-:S03]  /*0790*/  LOP3.LUT R9, R24, 0xff00, RZ, 0xc0, !PT ;  /* 0x0000ff0018097812 */ /* 0x000fc600078ec0ff */
[----:B------:R-:W-:Y:S01]  /*07a0*/  IMAD.IADD R19, R19, 0x1, -R20 ;  /* 0x0000000113137824 */ /* 0x000fe200078e0a14 */
[----:B---3--:R-:W-:Y:S02]  /*07b0*/  LOP3.LUT R20, R25, 0xff0000, RZ, 0xc0, !PT ;  /* 0x00ff000019147812 */ /* 0x008fe400078ec0ff */
[----:B------:R-:W-:-:S03]  /*07c0*/  LOP3.LUT R8, R23, 0xff00, RZ, 0xc0, !PT ;  /* 0x0000ff0017087812 */ /* 0x000fc600078ec0ff */
[----:B------:R-:W-:Y:S01]  /*07d0*/  IMAD.IADD R20, R20, 0x1, -R21 ;  /* 0x0000000114147824 */ /* 0x000fe200078e0a15 */
[----:B------:R-:W-:Y:S01]  /*07e0*/  IABS R21, R19 ;  /* 0x0000001300157213 */ /* 0x000fe20000000000 */
[----:B------:R-:W-:Y:S01]  /*07f0*/  IMAD.IADD R9, R9, 0x1, -R8 ;  /* 0x0000000109097824 */ /* 0x000fe200078e0a08 */
[----:B------:R-:W-:Y:S02]  /*0800*/  LOP3.LUT R8, R25, 0xff00, RZ, 0xc0, !PT ;  /* 0x0000ff0019087812 */ /* 0x000fe400078ec0ff */
[----:B------:R-:W-:Y:S02]  /*0810*/  LOP3.LUT R19, R27, 0xff00, RZ, 0xc0, !PT ;  /* 0x0000ff001b137812 */ /* 0x000fe400078ec0ff */
[----:B------:R-:W-:Y:S02]  /*0820*/  IABS R20, R20 ;  /* 0x0000001400147213 */ /* 0x000fe40000000000 */
[----:B------:R-:W-:Y:S01]  /*0830*/  LOP3.LUT R24, R24, 0xff, RZ, 0xc0, !PT ;  /* 0x000000ff18187812 */ /* 0x000fe200078ec0ff */
[----:B------:R-:W-:Y:S01]  /*0840*/  IMAD.IADD R8, R8, 0x1, -R19 ;  /* 0x0000000108087824 */ /* 0x000fe200078e0a13 */
[----:B------:R-:W-:-:S02]  /*0850*/  SHF.R.S32.HI R19, RZ, 0x8, R9 ;  /* 0x00000008ff137819 */ /* 0x000fc40000011409 */
[----:B------:R-:W-:Y:S02]  /*0860*/  LOP3.LUT R23, R23, 0xff, RZ, 0xc0, !PT ;  /* 0x000000ff17177812 */ /* 0x000fe400078ec0ff */
[----:B------:R-:W-:Y:S01]  /*0870*/  IABS R22, R19 ;  /* 0x0000001300167213 */ /* 0x000fe20000000000 */
[----:B------:R-:W-:Y:S01]  /*0880*/  IMAD.MOV.U32 R19, RZ, RZ, R20 ;  /* 0x000000ffff137224 */ /* 0x000fe200078e0014 */
[----:B------:R-:W-:Y:S01]  /*0890*/  SHF.R.S32.HI R8, RZ, 0x8, R8 ;  /* 0x00000008ff087819 */ /* 0x000fe20000011408 */
[----:B------:R-:W-:Y:S01]  /*08a0*/  IMAD.IADD R23, R24, 0x1, -R23 ;  /* 0x0000000118177824 */ /* 0x000fe200078e0a17 */
[----:B------:R-:W-:Y:S01]  /*08b0*/  LOP3.LUT R25, R25, 0xff, RZ, 0xc0, !PT ;  /* 0x000000ff19197812 */ /* 0x000fe200078ec0ff */
[----:B------:R0:W1:Y:S01]  /*08c0*/  I2F.U16 R9, R21.H1 ;  /* 0x1000001500097306 */ /* 0x0000620000101000 */
[----:B------:R-:W-:Y:S02]  /*08d0*/  LOP3.LUT R20, R27, 0xff, RZ, 0xc0, !PT ;  /* 0x000000ff1b147812 */ /* 0x000fe400078ec0ff */
[----:B------:R-:W-:-:S03]  /*08e0*/  IABS R24, R23 ;  /* 0x0000001700187213 */ /* 0x000fc60000000000 */
[----:B------:R-:W-:Y:S01]  /*08f0*/  IMAD.IADD R20, R25, 0x1, -R20 ;  /* 0x0000000119147824 */ /* 0x000fe200078e0a14 */
[----:B0-----:R-:W-:Y:S02]  /*0900*/  IABS R21, R8 ;  /* 0x0000000800157213 */ /* 0x001fe40000000000 */
[----:B------:R-:W-:Y:S01]  /*0910*/  I2FP.F32.S32 R8, R22 ;  /* 0x0000001600087245 */ /* 0x000fe20000201400 */
[----:B------:R-:W0:Y:S02]  /*0920*/  I2F.U16 R19, R19.H1 ;  /* 0x1000001300137306 */ /* 0x000e240000101000 */
[----:B------:R-:W-:Y:S02]  /*0930*/  IMAD.MOV.U32 R22, RZ, RZ, R21 ;  /* 0x000000ffff167224 */ /* 0x000fe400078e0015 */
[----:B------:R-:W-:Y:S01]  /*0940*/  FMUL R23, R13, R8 ;  /* 0x000000080d177220 */ /* 0x000fe20000400000 */
[----:B------:R-:W-:Y:S01]  /*0950*/  IMAD.MOV.U32 R8, RZ, RZ, R24 ;  /* 0x000000ffff087224 */ /* 0x000fe200078e0018 */
[----:B------:R-:W-:-:S02]  /*0960*/  IABS R24, R20 ;  /* 0x0000001400187213 */ /* 0x000fc40000000000 */
[----:B------:R-:W-:Y:S01]  /*0970*/  I2FP.F32.S32 R20, R22 ;  /* 0x0000001600147245 */ /* 0x000fe20000201400 */
[C---:B-1----:R-:W-:Y:S02]  /*0980*/  FFMA R9, R12.reuse, R9, R23 ;  /* 0x000000090c097223 */ /* 0x042fe40000000017 */
[----:B------:R-:W-:Y:S02]  /*0990*/  IMAD.MOV.U32 R22, RZ, RZ, R24 ;  /* 0x000000ffff167224 */ /* 0x000fe400078e0018 */
[----:B------:R-:W-:Y:S01]  /*09a0*/  FMUL R23, R13, R20 ;  /* 0x000000140d177220 */ /* 0x000fe20000400000 */
[----:B------:R1:W2:Y:S01]  /*09b0*/  F2I.TRUNC.NTZ R21, R6 ;  /* 0x0000000600157305 */ /* 0x0002a2000020f100 */
[----:B------:R-:W-:Y:S02]  /*09c0*/  I2FP.F32.S32 R8, R8 ;  /* 0x0000000800087245 */ /* 0x000fe40000201400 */
[----:B0-----:R-:W-:Y:S01]  /*09d0*/  FFMA R19, R12, R19, R23 ;  /* 0x000000130c137223 */ /* 0x001fe20000000017 */
[----:B-1----:R-:W-:-:S02]  /*09e0*/  I2FP.F32.S32 R6, R22 ;  /* 0x0000001600067245 */ /* 0x002fc40000201400 */
[----:B------:R-:W-:-:S03]  /*09f0*/  FFMA R8, R14, R8, R9 ;  /* 0x000000080e087223 */ /* 0x000fc60000000009 */
[----:B------:R-:W-:Y:S01]  /*0a00*/  FFMA R6, R14, R6, R19 ;  /* 0x000000060e067223 */ /* 0x000fe20000000013 */
[----:B------:R-:W-:Y:S08]  /*0a10*/  F2I.TRUNC.NTZ R9, R8 ;  /* 0x0000000800097305 */ /* 0x000ff0000020f100 */
[----:B------:R-:W0:Y:S01]  /*0a20*/  F2I.TRUNC.NTZ R6, R6 ;  /* 0x0000000600067305 */ /* 0x000e22000020f100 */
[----:B--2---:R-:W-:-:S04]  /*0a30*/  IADD3 R18, PT, PT, R7, R21, R18 ;  /* 0x0000001507127210 */ /* 0x004fc80007ffe012 */
[----:B0-----:R-:W-:Y:S01]  /*0a40*/  IADD3 R18, PT, PT, R6, R9, R18 ;  /* 0x0000000906127210 */ /* 0x001fe20007ffe012 */
[----:B------:R-:W-:Y:S06]  /*0a50*/  BRA.U UP1, `(.L_x_4) ;  /* 0xfffffff901647547 */ /* 0x000fec000b83ffff */
.L_x_3:
[----:B------:R-:W-:Y:S05]  /*0a60*/  BRA.U !UP0, `(.L_x_2) ;  /* 0x00000005086c7547 */ /* 0x000fea000b800000 */
[----:B------:R-:W-:Y:S02]  /*0a70*/  UISETP.NE.AND UP0, UPT, UR6, 0x1, UPT ;  /* 0x000000010600788c */ /* 0x000fe4000bf05270 */
[----:B------:R-:W-:-:S04]  /*0a80*/  ULOP3.LUT UR5, UR5, 0x1, URZ, 0xc0, !UPT ;  /* 0x0000000105057892 */ /* 0x000fc8000f8ec0ff */
[----:B------:R-:W-:-:S03]  /*0a90*/  UISETP.NE.U32.AND UP1, UPT, UR5, 0x1, UPT ;  /* 0x000000010500788c */ /* 0x000fc6000bf25070 */
[----:B------:R-:W-:Y:S08]  /*0aa0*/  BRA.U !UP0, `(.L_x_5) ;  /* 0x0000000108e47547 */ /* 0x000ff0000b800000 */
[----:B------:R-:W0:Y:S01]  /*0ab0*/  LDC.64 R4, c[0x0][0x380] ;  /* 0x0000e000ff047b82 */ /* 0x000e220000000a00 */
[----:B------:R-:W-:Y:S02]  /*0ac0*/  VIADD R3, R16, UR4 ;  /* 0x0000000410037c36 */ /* 0x000fe40008000000 */
[----:B------:R-:W-:-:S05]  /*0ad0*/  VIADD R9, R15, UR4 ;  /* 0x000000040f097c36 */ /* 0x000fca0008000000 */
[----:B------:R-:W1:Y:S01]  /*0ae0*/  LDC.64 R6, c[0x0][0x388] ;  /* 0x0000e200ff067b82 */ /* 0x000e620000000a00 */
[----:B0-----:R-:W-:-:S05]  /*0af0*/  IMAD.WIDE R4, R3, 0x4, R4 ;  /* 0x0000000403047825 */ /* 0x001fca00078e0204 */
[----:B------:R-:W2:Y:S01]  /*0b00*/  LDG.E R8, desc[UR8][R4.64] ;  /* 0x0000000804087981 */ /* 0x000ea2000c1e1900 */
[----:B-1----:R-:W-:-:S03]  /*0b10*/  IMAD.WIDE R6, R9, 0x4, R6 ;  /* 0x0000000409067825 */ /* 0x002fc600078e0206 */
[----:B------:R-:W3:Y:S04]  /*0b20*/  LDG.E R3, desc[UR8][R4.64+0x4] ;  /* 0x0000040804037981 */ /* 0x000ee8000c1e1900 */
[----:B------:R-:W4:Y:S04]  /*0b30*/  LDG.E R9, desc[UR8][R6.64] ;  /* 0x0000000806097981 */ /* 0x000f28000c1e1900 */
[----:B------:R-:W3:Y:S01]  /*0b40*/  LDG.E R2, desc[UR8][R6.64+0x4] ;  /* 0x0000040806027981 */ /* 0x000ee2000c1e1900 */
[----:B------:R-:W-:Y:S01]  /*0b50*/  UIADD3 UR4, UPT, UPT, UR4, 0x2, URZ ;  /* 0x0000000204047890 */ /* 0x000fe2000fffe0ff */
[----:B--2---:R-:W-:-:S02]  /*0b60*/  LOP3.LUT R11, R8, 0xff0000, RZ, 0xc0, !PT ;  /* 0x00ff0000080b7812 */ /* 0x004fc400078ec0ff */
[----:B------:R-:W-:Y:S02]  /*0b70*/  LOP3.LUT R17, R8, 0xff00, RZ, 0xc0, !PT ;  /* 0x0000ff0008117812 */ /* 0x000fe400078ec0ff */
[C---:B----4-:R-:W-:Y:S02]  /*0b80*/  LOP3.LUT R20, R9.reuse, 0xff0000, RZ, 0xc0, !PT ;  /* 0x00ff000009147812 */ /* 0x050fe400078ec0ff */
[----:B------:R-:W-:Y:S02]  /*0b90*/  LOP3.LUT R22, R9, 0xff00, RZ, 0xc0, !PT ;  /* 0x0000ff0009167812 */ /* 0x000fe400078ec0ff */
[----:B---3--:R-:W-:Y:S01]  /*0ba0*/  LOP3.LUT R19, R3, 0xff0000, RZ, 0xc0, !PT ;  /* 0x00ff000003137812 */ /* 0x008fe200078ec0ff */
[----:B------:R-:W-:Y:S01]  /*0bb0*/  IMAD.IADD R11, R11, 0x1, -R20 ;  /* 0x000000010b0b7824 */ /* 0x000fe200078e0a14 */
[----:B------:R-:W-:Y:S01]  /*0bc0*/  LOP3.LUT R6, R2, 0xff0000, RZ, 0xc0, !PT ;  /* 0x00ff000002067812 */ /* 0x000fe200078ec0ff */
[----:B------:R-:W-:Y:S01]  /*0bd0*/  IMAD.IADD R17, R17, 0x1, -R22 ;  /* 0x0000000111117824 */ /* 0x000fe200078e0a16 */
[----:B------:R-:W-:-:S02]  /*0be0*/  LOP3.LUT R8, R8, 0xff, RZ, 0xc0, !PT ;  /* 0x000000ff08087812 */ /* 0x000fc400078ec0ff */
[----:B------:R-:W-:Y:S01]  /*0bf0*/  LOP3.LUT R9, R9, 0xff, RZ, 0xc0, !PT ;  /* 0x000000ff09097812 */ /* 0x000fe200078ec0ff */
[----:B------:R-:W-:Y:S01]  /*0c00*/  IMAD.IADD R6, R19, 0x1, -R6 ;  /* 0x0000000113067824 */ /* 0x000fe200078e0a06 */
[----:B------:R-:W-:Y:S02]  /*0c10*/  IABS R11, R11 ;  /* 0x0000000b000b7213 */ /* 0x000fe40000000000 */
[----:B------:R-:W-:Y:S01]  /*0c20*/  LOP3.LUT R20, R2, 0xff00, RZ, 0xc0, !PT ;  /* 0x0000ff0002147812 */ /* 0x000fe200078ec0ff */
[----:B------:R-:W-:Y:S01]  /*0c30*/  IMAD.IADD R4, R8, 0x1, -R9 ;  /* 0x0000000108047824 */ /* 0x000fe200078e0a09 */
[----:B------:R-:W-:Y:S02]  /*0c40*/  SHF.R.S32.HI R17, RZ, 0x8, R17 ;  /* 0x00000008ff117819 */ /* 0x000fe40000011411 */
[C---:B------:R-:W-:Y:S02]  /*0c50*/  LOP3.LUT R5, R3.reuse, 0xff00, RZ, 0xc0, !PT ;  /* 0x0000ff0003057812 */ /* 0x040fe400078ec0ff */
[----:B------:R-:W-:Y:S01]  /*0c60*/  LOP3.LUT R7, R3, 0xff, RZ, 0xc0, !PT ;  /* 0x000000ff03077812 */ /* 0x000fe200078ec0ff */
[----:B------:R-:W-:Y:S01]  /*0c70*/  IMAD.MOV.U32 R3, RZ, RZ, R11 ;  /* 0x000000ffff037224 */ /* 0x000fe200078e000b */
[----:B------:R-:W-:-:S02]  /*0c80*/  LOP3.LUT R2, R2, 0xff, RZ, 0xc0, !PT ;  /* 0x000000ff02027812 */ /* 0x000fc400078ec0ff */
[----:B------:R-:W-:Y:S02]  /*0c90*/  IABS R8, R6 ;  /* 0x0000000600087213 */ /* 0x000fe40000000000 */
[----:B------:R-:W-:Y:S01]  /*0ca0*/  IABS R17, R17 ;  /* 0x0000001100117213 */ /* 0x000fe20000000000 */
[----:B------:R-:W-:Y:S02]  /*0cb0*/  IMAD.IADD R5, R5, 0x1, -R20 ;  /* 0x0000000105057824 */ /* 0x000fe400078e0a14 */
[----:B------:R-:W-:Y:S01]  /*0cc0*/  IMAD.IADD R6, R7, 0x1, -R2 ;  /* 0x0000000107067824 */ /* 0x000fe200078e0a02 */
[----:B------:R-:W0:Y:S01]  /*0cd0*/  I2F.U16 R3, R3.H1 ;  /* 0x1000000300037306 */ /* 0x000e220000101000 */
[----:B------:R-:W-:Y:S02]  /*0ce0*/  IMAD.MOV.U32 R7, RZ, RZ, R8 ;  /* 0x000000ffff077224 */ /* 0x000fe400078e0008 */
[----:B------:R-:W-:Y:S01]  /*0cf0*/  IMAD.MOV.U32 R2, RZ, RZ, R17 ;  /* 0x000000ffff027224 */ /* 0x000fe200078e0011 */
[----:B------:R-:W-:-:S02]  /*0d00*/  SHF.R.S32.HI R5, RZ, 0x8, R5 ;  /* 0x00000008ff057819 */ /* 0x000fc40000011405 */
[----:B------:R-:W-:Y:S02]  /*0d10*/  IABS R8, R4 ;  /* 0x0000000400087213 */ /* 0x000fe40000000000 */
[----:B------:R-:W1:Y:S01]  /*0d20*/  I2F.U16 R7, R7.H1 ;  /* 0x1000000700077306 */ /* 0x000e620000101000 */
[----:B------:R-:W-:Y:S02]  /*0d30*/  I2FP.F32.S32 R2, R2 ;  /* 0x0000000200027245 */ /* 0x000fe40000201400 */
[----:B------:R-:W-:Y:S02]  /*0d40*/  IABS R4, R5 ;  /* 0x0000000500047213 */ /* 0x000fe40000000000 */
[----:B------:R-:W-:Y:S01]  /*0d50*/  IABS R9, R6 ;  /* 0x0000000600097213 */ /* 0x000fe20000000000 */
[----:B------:R-:W-:Y:S02]  /*0d60*/  IMAD.MOV.U32 R6, RZ, RZ, R8 ;  /* 0x000000ffff067224 */ /* 0x000fe400078e0008 */
[----:B-----5:R-:W-:Y:S01]  /*0d70*/  FMUL R5, R13, R2 ;  /* 0x000000020d057220 */ /* 0x020fe20000400000 */
[----:B------:R-:W-:-:S02]  /*0d80*/  I2FP.F32.S32 R4, R4 ;  /* 0x0000000400047245 */ /* 0x000fc40000201400 */
[----:B------:R-:W-:Y:S01]  /*0d90*/  I2FP.F32.S32 R2, R6 ;  /* 0x0000000600027245 */ /* 0x000fe20000201400 */
[----:B------:R-:W-:Y:S02]  /*0da0*/  IMAD.MOV.U32 R6, RZ, RZ, R9 ;  /* 0x000000ffff067224 */ /* 0x000fe400078e0009 */
[C---:B0-----:R-:W-:Y:S01]  /*0db0*/  FFMA R3, R12.reuse, R3, R5 ;  /* 0x000000030c037223 */ /* 0x041fe20000000005 */
[----:B------:R-:W-:Y:S02]  /*0dc0*/  FMUL R5, R13, R4 ;  /* 0x000000040d057220 */ /* 0x000fe40000400000 */
[----:B------:R-:W-:Y:S02]  /*0dd0*/  I2FP.F32.S32 R4, R6 ;  /* 0x0000000600047245 */ /* 0x000fe40000201400 */
[----:B-1----:R-:W-:Y:S01]  /*0de0*/  FFMA R5, R12, R7, R5 ;  /* 0x000000070c057223 */ /* 0x002fe20000000005 */
[----:B------:R-:W-:-:S03]  /*0df0*/  FFMA R2, R14, R2, R3 ;  /* 0x000000020e027223 */ /* 0x000fc60000000003 */
[----:B------:R-:W-:Y:S01]  /*0e00*/  FFMA R4, R14, R4, R5 ;  /* 0x000000040e047223 */ /* 0x000fe20000000005 */
[----:B------:R-:W-:Y:S08]  /*0e10*/  F2I.TRUNC.NTZ R3, R2 ;  /* 0x0000000200037305 */ /* 0x000ff0000020f100 */
[----:B------:R-:W0:Y:S02]  /*0e20*/  F2I.TRUNC.NTZ R4, R4 ;  /* 0x0000000400047305 */ /* 0x000e24000020f100 */
[----:B0-----:R-:W-:-:S07]  /*0e30*/  IADD3 R18, PT, PT, R4, R3, R18 ;  /* 0x0000000304127210 */ /* 0x001fce0007ffe012 */
.L_x_5:
[----:B------:R-:W-:Y:S05]  /*0e40*/  BRA.U UP1, `(.L_x_2) ;  /* 0x0000000101747547 */ /* 0x000fea000b800000 */
[----:B------:R-:W0:Y:S01]  /*0e50*/  LDC.64 R2, c[0x0][0x380] ;  /* 0x0000e000ff027b82 */ /* 0x000e220000000a00 */
[----:B------:R-:W-:Y:S02]  /*0e60*/  VIADD R7, R16, UR4 ;  /* 0x0000000410077c36 */ /* 0x000fe40008000000 */
[----:B------:R-:W-:-:S05]  /*0e70*/  VIADD R15, R15, UR4 ;  /* 0x000000040f0f7c36 */ /* 0x000fca0008000000 */
[----:B------:R-:W1:Y:S01]  /*0e80*/  LDC.64 R4, c[0x0][0x388] ;  /* 0x0000e200ff047b82 */ /* 0x000e620000000a00 */
[----:B0-----:R-:W-:-:S06]  /*0e90*/  IMAD.WIDE R2, R7, 0x4, R2 ;  /* 0x0000000407027825 */ /* 0x001fcc00078e0202 */
[----:B------:R-:W2:Y:S01]  /*0ea0*/  LDG.E R2, desc[UR8][R2.64] ;  /* 0x0000000802027981 */ /* 0x000ea2000c1e1900 */
[----:B-1----:R-:W-:-:S06]  /*0eb0*/  IMAD.WIDE R4, R15, 0x4, R4 ;  /* 0x000000040f047825 */ /* 0x002fcc00078e0204 */
[----:B------:R-:W3:Y:S01]  /*0ec0*/  LDG.E R4, desc[UR8][R4.64] ;  /* 0x0000000804047981 */ /* 0x000ee2000c1e1900 */
[C---:B--2---:R-:W-:Y:S02]  /*0ed0*/  LOP3.LUT R6, R2.reuse, 0xff0000, RZ, 0xc0, !PT ;  /* 0x00ff000002067812 */ /* 0x044fe400078ec0ff */
[----:B------:R-:W-:Y:S02]  /*0ee0*/  LOP3.LUT R8, R2, 0xff00, RZ, 0xc0, !PT ;  /* 0x0000ff0002087812 */ /* 0x000fe400078ec0ff */
[C---:B---3--:R-:W-:Y:S02]  /*0ef0*/  LOP3.LUT R7, R4.reuse, 0xff0000, RZ, 0xc0, !PT ;  /* 0x00ff000004077812 */ /* 0x048fe400078ec0ff */
[----:B------:R-:W-:-:S03]  /*0f00*/  LOP3.LUT R9, R4, 0xff00, RZ, 0xc0, !PT ;  /* 0x0000ff0004097812 */ /* 0x000fc600078ec0ff */
[----:B------:R-:W-:Y:S02]  /*0f10*/  IMAD.IADD R6, R6, 0x1, -R7 ;  /* 0x0000000106067824 */ /* 0x000fe400078e0a07 */
[----:B------:R-:W-:-:S03]  /*0f20*/  IMAD.IADD R8, R8, 0x1, -R9 ;  /* 0x0000000108087824 */ /* 0x000fc600078e0a09 */
[----:B------:R-:W-:Y:S02]  /*0f30*/  IABS R7, R6 ;  /* 0x0000000600077213 */ /* 0x000fe40000000000 */
[----:B------:R-:W-:Y:S02]  /*0f40*/  SHF.R.S32.HI R8, RZ, 0x8, R8 ;  /* 0x00000008ff087819 */ /* 0x000fe40000011408 */
[----:B------:R-:W-:Y:S01]  /*0f50*/  LOP3.LUT R6, R2, 0xff, RZ, 0xc0, !PT ;  /* 0x000000ff02067812 */ /* 0x000fe200078ec0ff */
[----:B------:R-:W0:Y:S01]  /*0f60*/  I2F.U16 R3, R7.H1 ;  /* 0x1000000700037306 */ /* 0x000e220000101000 */
[----:B------:R-:W-:Y:S02]  /*0f70*/  LOP3.LUT R5, R4, 0xff, RZ, 0xc0, !PT ;  /* 0x000000ff04057812 */ /* 0x000fe400078ec0ff */
[----:B------:R-:W-:-:S03]  /*0f80*/  IABS R2, R8 ;  /* 0x0000000800027213 */ /* 0x000fc60000000000 */
[----:B------:R-:W-:Y:S01]  /*0f90*/  IMAD.IADD R5, R6, 0x1, -R5 ;  /* 0x0000000106057824 */ /* 0x000fe200078e0a05 */
[----:B------:R-:W-:-:S04]  /*0fa0*/  I2FP.F32.S32 R2, R2 ;  /* 0x0000000200027245 */ /* 0x000fc80000201400 */
[----:B------:R-:W-:Y:S01]  /*0fb0*/  IABS R4, R5 ;  /* 0x0000000500047213 */ /* 0x000fe20000000000 */
[----:B-----5:R-:W-:-:S03]  /*0fc0*/  FMUL R13, R13, R2 ;  /* 0x000000020d0d7220 */ /* 0x020fc60000400000 */
[----:B------:R-:W-:Y:S01]  /*0fd0*/  I2FP.F32.S32 R2, R4 ;  /* 0x0000000400027245 */ /* 0x000fe20000201400 */
[----:B0-----:R-:W-:-:S04]  /*0fe0*/  FFMA R3, R12, R3, R13 ;  /* 0x000000030c037223 */ /* 0x001fc8000000000d */
[----:B------:R-:W-:-:S04]  /*0ff0*/  FFMA R2, R14, R2, R3 ;  /* 0x000000020e027223 */ /* 0x000fc80000000003 */
[----:B------:R-:W0:Y:S02]  /*1000*/  F2I.TRUNC.NTZ R3, R2 ;  /* 0x0000000200037305 */ /* 0x000e24000020f100 */
[----:B0-----:R-:W-:-:S07]  /*1010*/  IMAD.IADD R18, R18, 0x1, R3 ;  /* 0x0000000112127824 */ /* 0x001fce00078e0203 */
.L_x_2:
[----:B------:R-:W0:Y:S08]  /*1020*/  LDC.64 R2, c[0x0][0x3a8] ;  /* 0x0000ea00ff027b82 */ /* 0x000e300000000a00 */
[----:B------:R-:W1:Y:S01]  /*1030*/  LDC.64 R4, c[0x0][0x3b0] ;  /* 0x0000ec00ff047b82 */ /* 0x000e620000000a00 */
[----:B0-----:R-:W-:-:S05]  /*1040*/  IMAD.WIDE R2, R0, 0x4, R2 ;  /* 0x0000000400027825 */ /* 0x001fca00078e0202 */
[----:B------:R0:W-:Y:S01]  /*1050*/  STG.E desc[UR8][R2.64], R18 ;  /* 0x0000001202007986 */ /* 0x0001e2000c101908 */
[----:B-1----:R-:W-:-:S05]  /*1060*/  IMAD.WIDE R4, R0, 0x4, R4 ;  /* 0x0000000400047825 */ /* 0x002fca00078e0204 */
[----:B------:R0:W-:Y:S02]  /*1070*/  STG.E desc[UR8][R4.64], R10 ;  /* 0x0000000a04007986 */ /* 0x0001e4000c101908 */
.L_x_1:
[----:B------:R-:W-:Y:S05]  /*1080*/  BSYNC.RECONVERGENT B0 ;  /* 0x0000000000007941 */ /* 0x000fea0003800200 */
.L_x_0:
[----:B------:R-:W-:Y:S06]  /*1090*/  BAR.SYNC.DEFER_BLOCKING 0x0 ;  /* 0x0000000000007b1d */ /* 0x000fec0000010000 */
[----:B------:R-:W-:Y:S05]  /*10a0*/  EXIT ;  /* 0x000000000000794d */ /* 0x000fea0003800000 */
.L_x_6:
[----:B------:R-:W-:-:S00]  /*10b0*/  BRA `(.L_x_6) ;  /* 0xfffffffc00fc7947 */ /* 0x000fc0000383ffff */
[----:B------:R-:W-:-:S00]  /*10c0*/  NOP ;  /* 0x0000000000007918 */ /* 0x000fc00000000000 */
        /* <DEDUP_REMOVED lines=11> */
.L_x_47:


//--------------------- .text._Z6kernelPKiS0_iiPiS1_iiii --------------------------
	.section	.text._Z6kernelPKiS0_iiPiS1_iiii,"ax",@progbits
	.align	128
        .global         _Z6kernelPKiS0_iiPiS1_iiii
        .type           _Z6kernelPKiS0_iiPiS1_iiii,@function
        .size           _Z6kernelPKiS0_iiPiS1_iiii,(.L_x_48 - _Z6kernelPKiS0_iiPiS1_iiii)
        .other          _Z6kernelPKiS0_iiPiS1_iiii,@"STO_CUDA_ENTRY STV_DEFAULT"
_Z6kernelPKiS0_iiPiS1_iiii:
.text._Z6kernelPKiS0_iiPiS1_iiii:
[----:B------:R-:W0:Y:S01]  /*0000*/  LDC R1, c[0x0][0x37c] ;  /* 0x0000df00ff017b82 */ /* 0x000e220000000800 */
[----:B------:R-:W1:Y:S07]  /*0010*/  S2R R19, SR_TID.X ;  /* 0x0000000000137919 */ /* 0x000e6e0000002100 */
[----:B------:R-:W-:Y:S01]  /*0020*/  S2UR UR4, SR_CTAID.Y ;  /* 0x00000000000479c3 */ /* 0x000fe20000002600 */
[----:B------:R-:W2:Y:S01]  /*0030*/  LDCU UR38, c[0x0][0x370] ;  /* 0x00006e00ff2677ac */ /* 0x000ea20008000800 */
[----:B------:R-:W3:Y:S06]  /*0040*/  LDCU.64 UR36, c[0x0][0x358] ;  /* 0x00006b00ff2477ac */ /* 0x000eec0008000a00 */
[----:B------:R-:W2:Y:S01]  /*0050*/  S2UR UR5, SR_CTAID.X ;  /* 0x00000000000579c3 */ /* 0x000ea20000002500 */
[----:B-1----:R-:W-:Y:S01]  /*0060*/  ISETP.NE.AND P0, PT, R19, RZ, PT ;  /* 0x000000ff1300720c */ /* 0x002fe20003f05270 */
[----:B--2---:R-:W-:-:S12]  /*0070*/  UIMAD UR38, UR38, UR4, UR5 ;  /* 0x00000004262672a4 */ /* 0x004fd8000f8e0205 */
[----:B---3--:R-:W-:Y:S05]  /*0080*/  @P0 BRA `(.L_x_7) ;  /* 0x0000000800440947 */ /* 0x008fea0003800000 */
[----:B------:R-:W1:Y:S01]  /*0090*/  LDC R16, c[0x0][0x3b4] ;  /* 0x0000ed00ff107b82 */ /* 0x000e620000000800 */
[----:B------:R-:W-:-:S07]  /*00a0*/  MOV R2, 0x0 ;  /* 0x0000000000027802 */ /* 0x000fce0000000f00 */
[----:B------:R2:W3:Y:S01]  /*00b0*/  LDC.64 R6, c[0x4][R2] ;  /* 0x0100000002067b82 */ /* 0x0004e20000000a00 */
[----:B-1----:R-:W-:-:S04]  /*00c0*/  IMAD.WIDE R16, R16, 0x4, RZ ;  /* 0x0000000410107825 */ /* 0x002fc800078e02ff */
[----:B------:R-:W-:Y:S02]  /*00d0*/  IMAD.MOV.U32 R4, RZ, RZ, R16 ;  /* 0x000000ffff047224 */ /* 0x000fe400078e0010 */
[----:B--2---:R-:W-:-:S07]  /*00e0*/  IMAD.MOV.U32 R5, RZ, RZ, R17 ;  /* 0x000000ffff057224 */ /* 0x004fce00078e0011 */
[----:B------:R-:W-:-:S07]  /*00f0*/  LEPC R20, `(.L_x_8) ;  /* 0x000000001014794e */ /* 0x000fce0000000000 */
[----:B0--3--:R-:W-:Y:S05]  /*0100*/  CALL.ABS.NOINC R6 ;  /* 0x0000000006007343 */ /* 0x009fea0003c00000 */
.L_x_8:
[----:B------:R-:W0:Y:S01]  /*0110*/  S2UR UR5, SR_CgaCtaId ;  /* 0x00000000000579c3 */ /* 0x000e220000008800 */
[----:B------:R-:W-:-:S07]  /*0120*/  UMOV UR4, 0x400 ;  /* 0x0000040000047882 */ /* 0x000fce0000000000 */
[----:B------:R-:W1:Y:S01]  /*0130*/  LDC.64 R2, c[0x4][R2] ;  /* 0x0100000002027b82 */ /* 0x000e620000000a00 */
[----:B0-----:R-:W-:-:S09]  /*0140*/  ULEA UR4, UR5, UR4, 0x18 ;  /* 0x0000000405047291 */ /* 0x001fd2000f8ec0ff */
[----:B------:R0:W-:Y:S02]  /*0150*/  STS.64 [UR4], R4 ;  /* 0x00000004ff007988 */ /* 0x0001e40008000a04 */
[----:B0-----:R-:W-:Y:S02]  /*0160*/  IMAD.MOV.U32 R4, RZ, RZ, R16 ;  /* 0x000000ffff047224 */ /* 0x001fe400078e0010 */
[----:B------:R-:W-:-:S07]  /*0170*/  IMAD.MOV.U32 R5, RZ, RZ, R17 ;  /* 0x000000ffff057224 */ /* 0x000fce00078e0011 */
[----:B------:R-:W-:-:S07]  /*0180*/  LEPC R20, `(.L_x_9) ;  /* 0x000000001014794e */ /* 0x000fce0000000000 */
[----:B-1----:R-:W-:Y:S05]  /*0190*/  CALL.ABS.NOINC R2 ;  /* 0x0000000002007343 */ /* 0x002fea0003c00000 */
.L_x_9:
[----:B------:R-:W0:Y:S01]  /*01a0*/  S2R R2, SR_CgaCtaId ;  /* 0x0000000000027919 */ /* 0x000e220000008800 */
[----:B------:R-:W1:Y:S01]  /*01b0*/  LDC R0, c[0x0][0x3b4] ;  /* 0x0000ed00ff007b82 */ /* 0x000e620000000800 */
[----:B------:R-:W-:Y:S02]  /*01c0*/  MOV R3, 0x400 ;  /* 0x0000040000037802 */ /* 0x000fe40000000f00 */
[----:B-1----:R-:W-:Y:S02]  /*01d0*/  ISETP.GE.AND P0, PT, R0, 0x1, PT ;  /* 0x000000010000780c */ /* 0x002fe40003f06270 */
[----:B0-----:R-:W-:-:S05]  /*01e0*/  LEA R3, R2, R3, 0x18 ;  /* 0x0000000302037211 */ /* 0x001fca00078ec0ff */
[----:B------:R1:W-:Y:S06]  /*01f0*/  STS.64 [R3+0x8], R4 ;  /* 0x0000080403007388 */ /* 0x0003ec0000000a00 */
[----:B------:R-:W-:Y:S05]  /*0200*/  @!P0 BRA `(.L_x_7) ;  /* 0x0000000400e48947 */ /* 0x000fea0003800000 */
[C---:B------:R-:W-:Y:S01]  /*0210*/  ISETP.GE.U32.AND P0, PT, R0.reuse, 0x10, PT ;  /* 0x000000100000780c */ /* 0x040fe20003f06070 */
[----:B------:R-:W-:Y:S01]  /*0220*/  IMAD.MOV.U32 R2, RZ, RZ, RZ ;  /* 0x000000ffff027224 */ /* 0x000fe200078e00ff */
[----:B------:R-:W-:-:S04]  /*0230*/  LOP3.LUT R16, R0, 0xf, RZ, 0xc0, !PT ;  /* 0x0000000f00107812 */ /* 0x000fc800078ec0ff */
[----:B------:R-:W-:-:S07]  /*0240*/  ISETP.NE.AND P1, PT, R16, RZ, PT ;  /* 0x000000ff1000720c */ /* 0x000fce0003f25270 */
[----:B------:R-:W-:Y:S06]  /*0250*/  @!P0 BRA `(.L_x_10) ;  /* 0x0000000000e08947 */ /* 0x000fec0003800000 */
[----:B------:R-:W-:Y:S01]  /*0260*/  BSSY.RECONVERGENT B0, `(.L_x_10) ;  /* 0x0000037000007945 */ /* 0x000fe20003800200 */
[----:B------:R-:W-:Y:S01]  /*0270*/  LOP3.LUT R2, R0, 0x7ffffff0, RZ, 0xc0, !PT ;  /* 0x7ffffff000027812 */ /* 0x000fe200078ec0ff */
[----:B-1----:R-:W-:-:S07]  /*0280*/  IMAD.MOV.U32 R5, RZ, RZ, RZ ;  /* 0x000000ffff057224 */ /* 0x002fce00078e00ff */
.L_x_11:
[----:B------:R-:W0:Y:S01]  /*0290*/  LDS.64 R6, [R3+0x8] ;  /* 0x0000080003067984 */ /* 0x000e220000000a00 */
[----:B------:R-:W-:Y:S01]  /*02a0*/  MOV R4, 0x7fffffff ;  /* 0x7fffffff00047802 */ /* 0x000fe20000000f00 */
[----:B0-----:R-:W-:-:S05]  /*02b0*/  IMAD.WIDE.U32 R6, R5, 0x4, R6 ;  /* 0x0000000405067825 */ /* 0x001fca00078e0006 */
[----:B------:R-:W-:Y:S04]  /*02c0*/  ST.E desc[UR36][R6.64], R4 ;  /* 0x0000000406007985 */ /* 0x000fe8000c101924 */
[----:B------:R-:W0:Y:S02]  /*02d0*/  LDS.64 R8, [R3+0x8] ;  /* 0x0000080003087984 */ /* 0x000e240000000a00 */
        /* <DEDUP_REMOVED lines=42> */
[----:B0-----:R-:W-:-:S04]  /*0580*/  IMAD.WIDE.U32 R6, R5, 0x4, R6 ;  /* 0x0000000405067825 */ /* 0x001fc800078e0006 */
[----:B------:R-:W-:Y:S01]  /*0590*/  VIADD R5, R5, 0x10 ;  /* 0x0000001005057836 */ /* 0x000fe20000000000 */
[----:B------:R0:W-:Y:S04]  /*05a0*/  ST.E desc[UR36][R6.64+0x3c], R4 ;  /* 0x00003c0406007985 */ /* 0x0001e8000c101924 */
[----:B------:R-:W-:-:S13]  /*05b0*/  ISETP.NE.AND P0, PT, R5, R2, PT ;  /* 0x000000020500720c */ /* 0x000fda0003f05270 */
[----:B0-----:R-:W-:Y:S05]  /*05c0*/  @P0 BRA `(.L_x_11) ;  /* 0xfffffffc00300947 */ /* 0x001fea000383ffff */
[----:B------:R-:W-:Y:S05]  /*05d0*/  BSYNC.RECONVERGENT B0 ;  /* 0x0000000000007941 */ /* 0x000fea0003800200 */
.L_x_10:
[----:B------:R-:W-:Y:S05]  /*05e0*/  @!P1 BRA `(.L_x_7) ;  /* 0x0000000000ec9947 */ /* 0x000fea0003800000 */
[----:B------:R-:W-:Y:S02]  /*05f0*/  ISETP.GE.U32.AND P0, PT, R16, 0x8, PT ;  /* 0x000000081000780c */ /* 0x000fe40003f06070 */
[----:B-1----:R-:W-:-:S04]  /*0600*/  LOP3.LUT R5, R0, 0x7, RZ, 0xc0, !PT ;  /* 0x0000000700057812 */ /* 0x002fc800078ec0ff */
[----:B------:R-:W-:-:S07]  /*0610*/  ISETP.NE.AND P1, PT, R5, RZ, PT ;  /* 0x000000ff0500720c */ /* 0x000fce0003f25270 */
[----:B------:R-:W-:Y:S06]  /*0620*/  @!P0 BRA `(.L_x_12) ;  /* 0x0000000000688947 */ /* 0x000fec0003800000 */
[----:B------:R-:W0:Y:S01]  /*0630*/  LDS.64 R6, [R3+0x8] ;  /* 0x0000080003067984 */ /* 0x000e220000000a00 */
[----:B------:R-:W-:Y:S02]  /*0640*/  IMAD.MOV.U32 R4, RZ, RZ, 0x7fffffff ;  /* 0x7fffffffff047424 */ /* 0x000fe400078e00ff */
        /* <DEDUP_REMOVED lines=23> */
[----:B------:R0:W-:Y:S06]  /*07c0*/  ST.E desc[UR36][R10.64+0x1c], R4 ;  /* 0x00001c040a007985 */ /* 0x0001ec000c101924 */
.L_x_12:
[----:B------:R-:W-:Y:S05]  /*07d0*/  @!P1 BRA `(.L_x_7) ;  /* 0x0000000000709947 */ /* 0x000fea0003800000 */
[----:B------:R-:W-:Y:S02]  /*07e0*/  ISETP.GE.U32.AND P0, PT, R5, 0x4, PT ;  /* 0x000000040500780c */ /* 0x000fe40003f06070 */
[----:B------:R-:W-:-:S04]  /*07f0*/  LOP3.LUT R0, R0, 0x3, RZ, 0xc0, !PT ;  /* 0x0000000300007812 */ /* 0x000fc800078ec0ff */
[----:B------:R-:W-:-:S07]  /*0800*/  ISETP.NE.AND P1, PT, R0, RZ, PT ;  /* 0x000000ff0000720c */ /* 0x000fce0003f25270 */
[----:B------:R-:W-:Y:S06]  /*0810*/  @!P0 BRA `(.L_x_13) ;  /* 0x0000000000388947 */ /* 0x000fec0003800000 */
[----:B0-----:R-:W0:Y:S01]  /*0820*/  LDS.64 R4, [R3+0x8] ;  /* 0x0000080003047984 */ /* 0x001e220000000a00 */
        /* <DEDUP_REMOVED lines=13> */
.L_x_13:
[----:B------:R-:W-:Y:S05]  /*0900*/  @!P1 BRA `(.L_x_7) ;  /* 0x0000000000249947 */ /* 0x000fea0003800000 */
[----:B------:R-:W-:Y:S01]  /*0910*/  IMAD.MOV.U32 R7, RZ, RZ, RZ ;  /* 0x000000ffff077224 */ /* 0x000fe200078e00ff */
[----:B------:R-:W-:-:S07]  /*0920*/  MOV R9, 0x7fffffff ;  /* 0x7fffffff00097802 */ /* 0x000fce0000000f00 */
.L_x_14:
[----:B0-2---:R-:W0:Y:S01]  /*0930*/  LDS.64 R4, [R3+0x8] ;  /* 0x0000080003047984 */ /* 0x005e220000000a00 */
[----:B------:R-:W-:-:S05]  /*0940*/  VIADD R7, R7, 0x1 ;  /* 0x0000000107077836 */ /* 0x000fca0000000000 */
[----:B------:R-:W-:Y:S01]  /*0950*/  ISETP.NE.AND P0, PT, R7, R0, PT ;  /* 0x000000000700720c */ /* 0x000fe20003f05270 */
[----:B0-----:R-:W-:-:S04]  /*0960*/  IMAD.WIDE.U32 R4, R2, 0x4, R4 ;  /* 0x0000000402047825 */ /* 0x001fc800078e0004 */
[----:B------:R-:W-:Y:S01]  /*0970*/  VIADD R2, R2, 0x1 ;  /* 0x0000000102027836 */ /* 0x000fe20000000000 */
[----:B------:R2:W-:Y:S07]  /*0980*/  ST.E desc[UR36][R4.64], R9 ;  /* 0x0000000904007985 */ /* 0x0005ee000c101924 */
[----:B------:R-:W-:Y:S05]  /*0990*/  @P0 BRA `(.L_x_14) ;  /* 0xfffffffc00e40947 */ /* 0x000fea000383ffff */
.L_x_7:
[----:B------:R-:W-:Y:S05]  /*09a0*/  WARPSYNC.ALL ;  /* 0x0000000000007948 */ /* 0x000fea0003800000 */
[----:B------:R-:W3:Y:S01]  /*09b0*/  LDCU UR4, c[0x0][0x390] ;  /* 0x00007200ff0477ac */ /* 0x000ee20008000800 */
[----:B------:R-:W4:Y:S01]  /*09c0*/  LDCU UR5, c[0x0][0x3b0] ;  /* 0x00007600ff0577ac */ /* 0x000f220008000800 */
[----:B---3--:R-:W-:-:S04]  /*09d0*/  UISETP.GE.AND UP0, UPT, UR4, 0x1, UPT ;  /* 0x000000010400788c */ /* 0x008fc8000bf06270 */
[----:B----4-:R-:W-:Y:S01]  /*09e0*/  UISETP.GE.OR UP0, UPT, UR38, UR5, !UP0 ;  /* 0x000000052600728c */ /* 0x010fe2000c706670 */
[----:B------:R-:W-:Y:S08]  /*09f0*/  BAR.SYNC.DEFER_BLOCKING 0x0 ;  /* 0x0000000000007b1d */ /* 0x000ff00000010000 */
[----:B------:R-:W-:Y:S05]  /*0a00*/  BRA.U UP0, `(.L_x_15) ;  /* 0x00000025000c7547 */ /* 0x000fea000b800000 */
[----:B------:R-:W3:Y:S01]  /*0a10*/  LDCU UR4, c[0x0][0x394] ;  /* 0x00007280ff0477ac */ /* 0x000ee20008000800 */
[----:B-12---:R-:W1:Y:S01]  /*0a20*/  LDC R5, c[0x0][0x3b4] ;  /* 0x0000ed00ff057b82 */ /* 0x006e620000000800 */
[----:B---3--:R-:W-:Y:S02]  /*0a30*/  UISETP.GE.AND UP0, UPT, UR4, 0x1, UPT ;  /* 0x000000010400788c */ /* 0x008fe4000bf06270 */
[----:B------:R-:W-:Y:S01]  /*0a40*/  UIMAD UR7, UR38, UR4, URZ ;  /* 0x00000004260772a4 */ /* 0x000fe2000f8e02ff */
[----:B-1----:R-:W-:-:S06]  /*0a50*/  VIADD R0, R5, 0xffffffff ;  /* 0xffffffff05007836 */ /* 0x002fcc0000000000 */
[----:B------:R-:W-:Y:S05]  /*0a60*/  BRA.U !UP0, `(.L_x_16) ;  /* 0x0000001108e07547 */ /* 0x000fea000b800000 */
[C---:B------:R-:W-:Y:S01]  /*0a70*/  LOP3.LUT R13, R5.reuse, 0x7ffffff8, RZ, 0xc0, !PT ;  /* 0x7ffffff8050d7812 */ /* 0x040fe200078ec0ff */
[----:B------:R-:W-:Y:S01]  /*0a80*/  UMOV UR4, URZ ;  /* 0x000000ff00047c82 */ /* 0x000fe20008000000 */
[----:B------:R-:W-:-:S03]  /*0a90*/  LOP3.LUT R14, R5, 0x7, RZ, 0xc0, !PT ;  /* 0x00000007050e7812 */ /* 0x000fc600078ec0ff */
[----:B------:R-:W-:-:S07]  /*0aa0*/  IMAD.MOV R15, RZ, RZ, -R13 ;  /* 0x000000ffff0f7224 */ /* 0x000fce00078e0a0d */
.L_x_30:
[----:B-12---:R-:W1:Y:S01]  /*0ab0*/  LDC.64 R16, c[0x0][0x390] ;  /* 0x0000e400ff107b82 */ /* 0x006e620000000a00 */
[----:B------:R-:W2:Y:S01]  /*0ac0*/  LDCU UR8, c[0x0][0x394] ;  /* 0x00007280ff0877ac */ /* 0x000ea20008000800 */
[----:B------:R-:W-:Y:S06]  /*0ad0*/  BSSY.RECONVERGENT B0, `(.L_x_17) ;  /* 0x000012c000007945 */ /* 0x000fec0003800200 */
[----:B------:R-:W3:Y:S01]  /*0ae0*/  LDC.64 R2, c[0x0][0x3a8] ;  /* 0x0000ea00ff027b82 */ /* 0x000ee20000000a00 */
[----:B-1----:R-:W-:-:S04]  /*0af0*/  IMAD R16, R19, R16, UR4 ;  /* 0x0000000413107e24 */ /* 0x002fc8000f8e0210 */
[----:B------:R-:W-:Y:S01]  /*0b00*/  IMAD R17, R16, R17, RZ ;  /* 0x0000001110117224 */ /* 0x000fe200078e02ff */
[----:B---3--:R-:W-:-:S04]  /*0b10*/  ISETP.LE.AND P0, PT, R3, UR7, PT ;  /* 0x0000000703007c0c */ /* 0x008fc8000bf03270 */
[----:B------:R-:W-:-:S13]  /*0b20*/  ISETP.GE.OR P0, PT, R17, R2, P0 ;  /* 0x000000021100720c */ /* 0x000fda0000706670 */
[----:B--2---:R-:W-:Y:S05]  /*0b30*/  @P0 BRA `(.L_x_18) ;  /* 0x0000001000940947 */ /* 0x004fea0003800000 */
[----:B------:R-:W1:Y:S01]  /*0b40*/  S2UR UR6, SR_CgaCtaId ;  /* 0x00000000000679c3 */ /* 0x000e620000008800 */
[----:B------:R-:W-:-:S07]  /*0b50*/  UMOV UR5, 0x400 ;  /* 0x0000040000057882 */ /* 0x000fce0000000000 */
[----:B------:R-:W2:Y:S08]  /*0b60*/  LDC.64 R6, c[0x0][0x380] ;  /* 0x0000e000ff067b82 */ /* 0x000eb00000000a00 */
[----:B0-----:R-:W0:Y:S01]  /*0b70*/  LDC.64 R4, c[0x0][0x388] ;  /* 0x0000e200ff047b82 */ /* 0x001e220000000a00 */
[----:B-1----:R-:W-:-:S09]  /*0b80*/  ULEA UR5, UR6, UR5, 0x18 ;  /* 0x0000000506057291 */ /* 0x002fd2000f8ec0ff */
[----:B------:R-:W1:Y:S02]  /*0b90*/  LDS.64 R2, [UR5+0x8] ;  /* 0x00000805ff027984 */ /* 0x000e640008000a00 */
[----:B-1----:R-:W-:-:S05]  /*0ba0*/  IMAD.WIDE R8, R0, 0x4, R2 ;  /* 0x0000000400087825 */ /* 0x002fca00078e0202 */
[----:B------:R1:W5:Y:S01]  /*0bb0*/  LD.E R21, desc[UR36][R8.64] ;  /* 0x0000002408157980 */ /* 0x000362000c101900 */
[----:B------:R-:W-:Y:S01]  /*0bc0*/  HFMA2 R12, -RZ, RZ, 0, 0 ;  /* 0x00000000ff0c7431 */ /* 0x000fe200000001ff */
[----:B------:R-:W-:Y:S01]  /*0bd0*/  BSSY.RECONVERGENT B1, `(.L_x_19) ;  /* 0x000001b000017945 */ /* 0x000fe20003800200 */
[----:B0-2---:R-:W-:-:S07]  /*0be0*/  IMAD.MOV.U32 R18, RZ, RZ, RZ ;  /* 0x000000ffff127224 */ /* 0x005fce00078e00ff */
.L_x_21:
[----:B-----5:R-:W-:-:S13]  /*0bf0*/  ISETP.GE.AND P0, PT, R12, R21, PT ;  /* 0x000000150c00720c */ /* 0x020fda0003f06270 */
[----:B------:R-:W-:Y:S05]  /*0c00*/  @P0 BRA `(.L_x_20) ;  /* 0x00000000005c0947 */ /* 0x000fea0003800000 */
[----:B-1----:R-:W-:Y:S02]  /*0c10*/  IMAD.IADD R9, R17, 0x1, R18 ;  /* 0x0000000111097824 */ /* 0x002fe400078e0212 */
[----:B------:R-:W-:Y:S02]  /*0c20*/  VIADD R11, R18, UR7 ;  /* 0x00000007120b7c36 */ /* 0x000fe40008000000 */
[----:B------:R-:W-:-:S04]  /*0c30*/  IMAD.WIDE R8, R9, 0x4, R6 ;  /* 0x0000000409087825 */ /* 0x000fc800078e0206 */
[----:B------:R-:W-:Y:S02]  /*0c40*/  IMAD.WIDE R10, R11, 0x4, R4 ;  /* 0x000000040b0a7825 */ /* 0x000fe400078e0204 */
[----:B------:R-:W2:Y:S04]  /*0c50*/  LDG.E R8, desc[UR36][R8.64] ;  /* 0x0000002408087981 */ /* 0x000ea8000c1e1900 */
[----:B------:R-:W3:Y:S01]  /*0c60*/  LDG.E R10, desc[UR36][R10.64] ;  /* 0x000000240a0a7981 */ /* 0x000ee2000c1e1900 */
[----:B------:R-:W-:-:S04]  /*0c70*/  IADD3 R18, PT, PT, R18, 0x1, RZ ;  /* 0x0000000112127810 */ /* 0x000fc80007ffe0ff */
[----:B------:R-:W-:Y:S02]  /*0c80*/  ISETP.NE.AND P0, PT, R18, UR8, PT ;  /* 0x0000000812007c0c */ /* 0x000fe4000bf05270 */
[C---:B--2---:R-:W-:Y:S02]  /*0c90*/  LOP3.LUT R22, R8.reuse, 0xff00, RZ, 0xc0, !PT ;  /* 0x0000ff0008167812 */ /* 0x044fe400078ec0ff */
[----:B------:R-:W-:Y:S02]  /*0ca0*/  LOP3.LUT R24, R8, 0xff, RZ, 0xc0, !PT ;  /* 0x000000ff08187812 */ /* 0x000fe400078ec0ff */
[C---:B---3--:R-:W-:Y:S02]  /*0cb0*/  LOP3.LUT R25, R10.reuse, 0xff00, RZ, 0xc0, !PT ;  /* 0x0000ff000a197812 */ /* 0x048fe400078ec0ff */
[----:B------:R-:W-:Y:S02]  /*0cc0*/  LOP3.LUT R27, R10, 0xff, RZ, 0xc0, !PT ;  /* 0x000000ff0a1b7812 */ /* 0x000fe400078ec0ff */
[----:B------:R-:W-:Y:S01]  /*0cd0*/  LOP3.LUT R20, R8, 0xff0000, RZ, 0xc0, !PT ;  /* 0x00ff000008147812 */ /* 0x000fe200078ec0ff */
[----:B------:R-:W-:Y:S01]  /*0ce0*/  IMAD.IADD R22, R22, 0x1, -R25 ;  /* 0x0000000116167824 */ /* 0x000fe200078e0a19 */
[----:B------:R-:W-:Y:S01]  /*0cf0*/  LOP3.LUT R23, R10, 0xff0000, RZ, 0xc0, !PT ;  /* 0x00ff00000a177812 */ /* 0x000fe200078ec0ff */
[----:B------:R-:W-:-:S03]  /*0d00*/  IMAD.IADD R27, R24, 0x1, -R27 ;  /* 0x00000001181b7824 */ /* 0x000fc600078e0a1b */
[----:B------:R-:W-:Y:S01]  /*0d10*/  SHF.R.S32.HI R22, RZ, 0x8, R22 ;  /* 0x00000008ff167819 */ /* 0x000fe20000011416 */
[----:B------:R-:W-:Y:S02]  /*0d20*/  IMAD.IADD R20, R20, 0x1, -R23 ;  /* 0x0000000114147824 */ /* 0x000fe400078e0a17 */
[----:B------:R-:W-:-:S03]  /*0d30*/  IMAD R27, R27, R27, R12 ;  /* 0x0000001b1b1b7224 */ /* 0x000fc600078e020c */
[----:B------:R-:W-:Y:S01]  /*0d40*/  SHF.R.S32.HI R20, RZ, 0x10, R20 ;  /* 0x00000010ff147819 */ /* 0x000fe20000011414 */
[----:B------:R-:W-:-:S04]  /*0d50*/  IMAD R27, R22, R22, R27 ;  /* 0x00000016161b7224 */ /* 0x000fc800078e021b */
[----:B------:R-:W-:Y:S01]  /*0d60*/  IMAD R12, R20, R20, R27 ;  /* 0x00000014140c7224 */ /* 0x000fe200078e021b */
[----:B------:R-:W-:Y:S06]  /*0d70*/  @P0 BRA `(.L_x_21) ;  /* 0xfffffffc009c0947 */ /* 0x000fec000383ffff */
.L_x_20:
[----:B------:R-:W-:Y:S05]  /*0d80*/  BSYNC.RECONVERGENT B1 ;  /* 0x0000000000017941 */ /* 0x000fea0003800200 */
.L_x_19:
[----:B------:R-:W0:Y:S02]  /*0d90*/  LDCU UR5, c[0x0][0x3b4] ;  /* 0x00007680ff0577ac */ /* 0x000e240008000800 */
[----:B0-----:R-:W-:-:S04]  /*0da0*/  ISETP.LT.AND P0, PT, RZ, UR5, PT ;  /* 0x00000005ff007c0c */ /* 0x001fc8000bf01270 */
[----:B------:R-:W-:-:S13]  /*0db0*/  ISETP.LT.AND P0, PT, R12, R21, P0 ;  /* 0x000000150c00720c */ /* 0x000fda0000701270 */
[----:B------:R-:W-:Y:S05]  /*0dc0*/  @!P0 BRA `(.L_x_18) ;  /* 0x0000000c00f08947 */ /* 0x000fea0003800000 */
[----:B------:R-:W-:Y:S01]  /*0dd0*/  ISETP.GE.U32.AND P0, PT, R0, 0x7, PT ;  /* 0x000000070000780c */ /* 0x000fe20003f06070 */
[----:B------:R-:W-:-:S12]  /*0de0*/  IMAD.MOV.U32 R5, RZ, RZ, RZ ;  /* 0x000000ffff057224 */ /* 0x000fd800078e00ff */
[----:B------:R-:W-:Y:S05]  /*0df0*/  @!P0 BRA `(.L_x_22) ;  /* 0x0000000800248947 */ /* 0x000fea0003800000 */
[----:B------:R-:W-:Y:S01]  /*0e00*/  IMAD.MOV.U32 R4, RZ, RZ, R15 ;  /* 0x000000ffff047224 */ /* 0x000fe200078e000f */
[----:B------:R-:W-:Y:S01]  /*0e10*/  UMOV UR5, URZ ;  /* 0x000000ff00057c82 */ /* 0x000fe20008000000 */
[----:B------:R-:W-:-:S05]  /*0e20*/  UMOV UR6, URZ ;  /* 0x000000ff00067c82 */ /* 0x000fca0008000000 */
.L_x_23:
[----:B------:R-:W-:-:S04]  /*0e30*/  IADD3 R10, P0, PT, R2, UR5, RZ ;  /* 0x00000005020a7c10 */ /* 0x000fc8000ff1e0ff */
[----:B------:R-:W-:-:S05]  /*0e40*/  IADD3.X R11, PT, PT, R3, UR6, RZ, P0, !PT ;  /* 0x00000006030b7c10 */ /* 0x000fca00087fe4ff */
[----:B------:R-:W2:Y:S02]  /*0e50*/  LD.E R17, desc[UR36][R10.64] ;  /* 0x000000240a117980 */ /* 0x000ea4000c101900 */
[----:B--2---:R-:W-:-:S13]  /*0e60*/  ISETP.GE.AND P1, PT, R12, R17, PT ;  /* 0x000000110c00720c */ /* 0x004fda0003f26270 */
[----:B------:R-:W0:Y:S01]  /*0e70*/  @!P1 S2R R6, SR_CgaCtaId ;  /* 0x0000000000069919 */ /* 0x000e220000008800 */
[----:B------:R-:W-:Y:S01]  /*0e80*/  @!P1 MOV R5, 0x400 ;  /* 0x0000040000059802 */ /* 0x000fe20000000f00 */
[----:B------:R-:W-:Y:S03]  /*0e90*/  @!P1 ST.E desc[UR36][R10.64], R12 ;  /* 0x0000000c0a009985 */ /* 0x000fe6000c101924 */
[----:B0-----:R-:W-:-:S05]  /*0ea0*/  @!P1 LEA R18, R6, R5, 0x18 ;  /* 0x0000000506129211 */ /* 0x001fca00078ec0ff */
[----:B------:R-:W1:Y:S02]  /*0eb0*/  @!P1 LDS.64 R6, [R18] ;  /* 0x0000000012069984 */ /* 0x000e640000000a00 */
[----:B-1----:R-:W-:-:S04]  /*0ec0*/  @!P1 IADD3 R8, P0, PT, R6, UR5, RZ ;  /* 0x0000000506089c10 */ /* 0x002fc8000ff1e0ff */
[----:B------:R-:W-:-:S05]  /*0ed0*/  @!P1 IADD3.X R9, PT, PT, R7, UR6, RZ, P0, !PT ;  /* 0x0000000607099c10 */ /* 0x000fca00087fe4ff */
[----:B------:R-:W2:Y:S04]  /*0ee0*/  @!P1 LD.E R5, desc[UR36][R8.64] ;  /* 0x0000002408059980 */ /* 0x000ea8000c101900 */
[----:B------:R-:W-:Y:S04]  /*0ef0*/  @!P1 ST.E desc[UR36][R8.64], R16 ;  /* 0x0000001008009985 */ /* 0x000fe8000c101924 */
[----:B------:R-:W0:Y:S02]  /*0f00*/  @!P1 LDS.64 R2, [R18+0x8] ;  /* 0x0000080012029984 */ /* 0x000e240000000a00 */
[----:B0-----:R-:W-:-:S04]  /*0f10*/  IADD3 R6, P0, PT, R2, UR5, RZ ;  /* 0x0000000502067c10 */ /* 0x001fc8000ff1e0ff */
[----:B------:R-:W-:-:S05]  /*0f20*/  IADD3.X R7, PT, PT, R3, UR6, RZ, P0, !PT ;  /* 0x0000000603077c10 */ /* 0x000fca00087fe4ff */
[----:B------:R-:W3:Y:S01]  /*0f30*/  LD.E R21, desc[UR36][R6.64+0x4] ;  /* 0x0000042406157980 */ /* 0x000ee2000c101900 */
[----:B------:R-:W-:Y:S02]  /*0f40*/  @!P1 IMAD.MOV.U32 R12, RZ, RZ, R17 ;  /* 0x000000ffff0c9224 */ /* 0x000fe400078e0011 */
[----:B--2---:R-:W-:-:S03]  /*0f50*/  @!P1 IMAD.MOV.U32 R16, RZ, RZ, R5 ;  /* 0x000000ffff109224 */ /* 0x004fc600078e0005 */
[----:B---3--:R-:W-:-:S13]  /*0f60*/  ISETP.GE.AND P0, PT, R12, R21, PT ;  /* 0x000000150c00720c */ /* 0x008fda0003f06270 */
[----:B------:R-:W0:Y:S01]  /*0f70*/  @!P0 S2R R11, SR_CgaCtaId ;  /* 0x00000000000b8919 */ /* 0x000e220000008800 */
[----:B------:R-:W-:Y:S01]  /*0f80*/  @!P0 MOV R10, 0x400 ;  /* 0x00000400000a8802 */ /* 0x000fe20000000f00 */
[----:B------:R-:W-:Y:S03]  /*0f90*/  @!P0 ST.E desc[UR36][R6.64+0x4], R12 ;  /* 0x0000040c06008985 */ /* 0x000fe6000c101924 */
[----:B0-----:R-:W-:-:S05]  /*0fa0*/  @!P0 LEA R20, R11, R10, 0x18 ;  /* 0x0000000a0b148211 */ /* 0x001fca00078ec0ff */
[----:B------:R-:W0:Y:S02]  /*0fb0*/  @!P0 LDS.64 R8, [R20] ;  /* 0x0000000014088984 */ /* 0x000e240000000a00 */
[----:B0-----:R-:W-:-:S04]  /*0fc0*/  @!P0 IADD3 R10, P2, PT, R8, UR5, RZ ;  /* 0x00000005080a8c10 */ /* 0x001fc8000ff5e0ff */
[----:B------:R-:W-:-:S05]  /*0fd0*/  @!P0 IADD3.X R11, PT, PT, R9, UR6, RZ, P2, !PT ;  /* 0x00000006090b8c10 */ /* 0x000fca00097fe4ff */
[----:B------:R-:W2:Y:S04]  /*0fe0*/  @!P0 LD.E R5, desc[UR36][R10.64+0x4] ;  /* 0x000004240a058980 */ /* 0x000ea8000c101900 */
[----:B------:R-:W-:Y:S04]  /*0ff0*/  @!P0 ST.E desc[UR36][R10.64+0x4], R16 ;  /* 0x000004100a008985 */ /* 0x000fe8000c101924 */
[----:B------:R-:W0:Y:S02]  /*1000*/  @!P0 LDS.64 R2, [R20+0x8] ;  /* 0x0000080014028984 */ /* 0x000e240000000a00 */
[----:B0-----:R-:W-:-:S04]  /*1010*/  IADD3 R8, P1, PT, R2, UR5, RZ ;  /* 0x0000000502087c10 */ /* 0x001fc8000ff3e0ff */
[----:B------:R-:W-:-:S05]  /*1020*/  IADD3.X R9, PT, PT, R3, UR6, RZ, P1, !PT ;  /* 0x0000000603097c10 */ /* 0x000fca0008ffe4ff */
[----:B------:R-:W3:Y:S01]  /*1030*/  LD.E R17, desc[UR36][R8.64+0x8] ;  /* 0x0000082408117980 */ /* 0x000ee2000c101900 */
[----:B------:R-:W-:Y:S01]  /*1040*/  @!P0 IMAD.MOV.U32 R12, RZ, RZ, R21 ;  /* 0x000000ffff0c8224 */ /* 0x000fe200078e0015 */
[----:B--2---:R-:W-:-:S04]  /*1050*/  @!P0 MOV R16, R5 ;  /* 0x0000000500108202 */ /* 0x004fc80000000f00 */
        /* <DEDUP_REMOVED lines=78> */
[----:B------:R-:W-:-:S05]  /*1540*/  @!P1 IMAD.MOV.U32 R12, RZ, RZ, R17 ;  /* 0x000000ffff0c9224 */ /* 0x000fca00078e0011 */
        /* <DEDUP_REMOVED lines=8> */
[----:B------:R-:W3:Y:S01]  /*15d0*/  @!P0 LD.E R10, desc[UR36][R8.64+0x1c] ;  /* 0x00001c24080a8980 */ /* 0x000ee2000c101900 */
[----:B--2---:R-:W-:Y:S01]  /*15e0*/  @!P1 IMAD.MOV.U32 R16, RZ, RZ, R5 ;  /* 0x000000ffff109224 */ /* 0x004fe200078e0005 */
[----:B------:R-:W-:Y:S01]  /*15f0*/  UIADD3 UR5, UP0, UPT, UR5, 0x20, URZ ;  /* 0x0000002005057890 */ /* 0x000fe2000ff1e0ff */
[----:B------:R-:W-:Y:S01]  /*1600*/  VIADD R4, R4, 0x8 ;  /* 0x0000000804047836 */ /* 0x000fe20000000000 */
[----:B------:R-:W-:Y:S02]  /*1610*/  @!P0 MOV R12, R21 ;  /* 0x00000015000c8202 */ /* 0x000fe40000000f00 */
[----:B------:R3:W-:Y:S01]  /*1620*/  @!P0 ST.E desc[UR36][R8.64+0x1c], R16 ;  /* 0x00001c1008008985 */ /* 0x0007e2000c101924 */
[----:B------:R-:W-:Y:S01]  /*1630*/  UIADD3.X UR6, UPT, UPT, URZ, UR6, URZ, UP0, !UPT ;  /* 0x00000006ff067290 */ /* 0x000fe200087fe4ff */
[----:B------:R-:W-:Y:S02]  /*1640*/  ISETP.NE.AND P1, PT, R4, RZ, PT ;  /* 0x000000ff0400720c */ /* 0x000fe40003f25270 */
[----:B------:R0:W2:Y:S01]  /*1650*/  @!P0 LDS.64 R2, [R17+0x8] ;  /* 0x0000080011028984 */ /* 0x0000a20000000a00 */
[----:B---3--:R-:W-:-:S10]  /*1660*/  @!P0 IMAD.MOV.U32 R16, RZ, RZ, R10 ;  /* 0x000000ffff108224 */ /* 0x008fd400078e000a */
[----:B0-2---:R-:W-:Y:S05]  /*1670*/  @P1 BRA `(.L_x_23) ;  /* 0xfffffff400ec1947 */ /* 0x005fea000383ffff */
[----:B------:R-:W-:-:S07]  /*1680*/  IMAD.MOV.U32 R5, RZ, RZ, R13 ;  /* 0x000000ffff057224 */ /* 0x000fce00078e000d */
.L_x_22:
[----:B------:R-:W-:-:S13]  /*1690*/  ISETP.NE.AND P0, PT, R14, RZ, PT ;  /* 0x000000ff0e00720c */ /* 0x000fda0003f05270 */
[----:B------:R-:W-:Y:S05]  /*16a0*/  @!P0 BRA `(.L_x_18) ;  /* 0x0000000400b88947 */ /* 0x000fea0003800000 */
[----:B------:R-:W-:-:S05]  /*16b0*/  VIADD R4, R14, 0xffffffff ;  /* 0xffffffff0e047836 */ /* 0x000fca0000000000 */
[----:B------:R-:W-:-:S13]  /*16c0*/  ISETP.GE.U32.AND P0, PT, R4, 0x3, PT ;  /* 0x000000030400780c */ /* 0x000fda0003f06070 */
[----:B------:R-:W-:Y:S05]  /*16d0*/  @!P0 BRA `(.L_x_24) ;  /* 0x0000000000ec8947 */ /* 0x000fea0003800000 */
[----:B------:R-:W-:-:S05]  /*16e0*/  IMAD.WIDE.U32 R10, R5, 0x4, R2 ;  /* 0x00000004050a7825 */ /* 0x000fca00078e0002 */
[----:B------:R-:W2:Y:S02]  /*16f0*/  LD.E R17, desc[UR36][R10.64] ;  /* 0x000000240a117980 */ /* 0x000ea4000c101900 */
[----:B--2---:R-:W-:-:S13]  /*1700*/  ISETP.GE.AND P0, PT, R12, R17, PT ;  /* 0x000000110c00720c */ /* 0x004fda0003f06270 */
[----:B------:R-:W0:Y:S01]  /*1710*/  @!P0 S2R R7, SR_CgaCtaId ;  /* 0x0000000000078919 */ /* 0x000e220000008800 */
[----:B------:R-:W-:Y:S01]  /*1720*/  @!P0 MOV R4, 0x400 ;  /* 0x0000040000048802 */ /* 0x000fe20000000f00 */
[----:B------:R-:W-:Y:S03]  /*1730*/  @!P0 ST.E desc[UR36][R10.64], R12 ;  /* 0x0000000c0a008985 */ /* 0x000fe6000c101924 */
[----:B0-----:R-:W-:-:S05]  /*1740*/  @!P0 LEA R18, R7, R4, 0x18 ;  /* 0x0000000407128211 */ /* 0x001fca00078ec0ff */
[----:B------:R-:W1:Y:S02]  /*1750*/  @!P0 LDS.64 R6, [R18] ;  /* 0x0000000012068984 */ /* 0x000e640000000a00 */
[----:B-1----:R-:W-:-:S05]  /*1760*/  @!P0 IMAD.WIDE.U32 R8, R5, 0x4, R6 ;  /* 0x0000000405088825 */ /* 0x002fca00078e0006 */
[----:B------:R-:W2:Y:S04]  /*1770*/  @!P0 LD.E R4, desc[UR36][R8.64] ;  /* 0x0000002408048980 */ /* 0x000ea8000c101900 */
[----:B------:R-:W-:Y:S04]  /*1780*/  @!P0 ST.E desc[UR36][R8.64], R16 ;  /* 0x0000001008008985 */ /* 0x000fe8000c101924 */
[----:B------:R-:W0:Y:S02]  /*1790*/  @!P0 LDS.64 R2, [R18+0x8] ;  /* 0x0000080012028984 */ /* 0x000e240000000a00 */
[----:B0-----:R-:W-:-:S05]  /*17a0*/  IMAD.WIDE.U32 R6, R5, 0x4, R2 ;  /* 0x0000000405067825 */ /* 0x001fca00078e0002 */
        /* <DEDUP_REMOVED lines=9> */
[----:B0-----:R-:W-:-:S05]  /*1840*/  @!P1 IMAD.WIDE.U32 R10, R5, 0x4, R10 ;  /* 0x00000004050a9825 */ /* 0x001fca00078e000a */
[----:B------:R-:W2:Y:S04]  /*1850*/  @!P1 LD.E R4, desc[UR36][R10.64+0x4] ;  /* 0x000004240a049980 */ /* 0x000ea8000c101900 */
[----:B------:R-:W-:Y:S04]  /*1860*/  @!P1 ST.E desc[UR36][R10.64+0x4], R16 ;  /* 0x000004100a009985 */ /* 0x000fe8000c101924 */
[----:B------:R-:W0:Y:S02]  /*1870*/  @!P1 LDS.64 R2, [R20+0x8] ;  /* 0x0000080014029984 */ /* 0x000e240000000a00 */
[----:B0-----:R-:W-:-:S05]  /*1880*/  IMAD.WIDE.U32 R8, R5, 0x4, R2 ;  /* 0x0000000405087825 */ /* 0x001fca00078e0002 */
[----:B------:R-:W3:Y:S01]  /*1890*/  LD.E R17, desc[UR36][R8.64+0x8] ;  /* 0x0000082408117980 */ /* 0x000ee2000c101900 */
[----:B------:R-:W-:Y:S01]  /*18a0*/  @!P1 MOV R12, R21 ;  /* 0x00000015000c9202 */ /* 0x000fe20000000f00 */
        /* <DEDUP_REMOVED lines=13> */
[----:B------:R-:W-:Y:S01]  /*1980*/  @!P0 IMAD.MOV.U32 R12, RZ, RZ, R17 ;  /* 0x000000ffff0c8224 */ /* 0x000fe200078e0011 */
[----:B------:R-:W-:Y:S01]  /*1990*/  BSSY.RECONVERGENT B1, `(.L_x_25) ;  /* 0x000000e000017945 */ /* 0x000fe20003800200 */
[----:B--2---:R-:W-:-:S03]  /*19a0*/  @!P0 IMAD.MOV.U32 R16, RZ, RZ, R4 ;  /* 0x000000ffff108224 */ /* 0x004fc600078e0004 */
[----:B---3--:R-:W-:-:S13]  /*19b0*/  ISETP.GE.AND P1, PT, R12, R21, PT ;  /* 0x000000150c00720c */ /* 0x008fda0003f26270 */
[----:B------:R-:W-:Y:S05]  /*19c0*/  @P1 BRA `(.L_x_26) ;  /* 0x0000000000281947 */ /* 0x000fea0003800000 */
[----:B------:R-:W0:Y:S01]  /*19d0*/  S2UR UR6, SR_CgaCtaId ;  /* 0x00000000000679c3 */ /* 0x000e220000008800 */
[----:B------:R-:W-:Y:S01]  /*19e0*/  UMOV UR5, 0x400 ;  /* 0x0000040000057882 */ /* 0x000fe20000000000 */
[----:B------:R-:W-:Y:S01]  /*19f0*/  ST.E desc[UR36][R10.64+0xc], R12 ;  /* 0x00000c0c0a007985 */ /* 0x000fe2000c101924 */
[----:B0-----:R-:W-:-:S09]  /*1a00*/  ULEA UR5, UR6, UR5, 0x18 ;  /* 0x0000000506057291 */ /* 0x001fd2000f8ec0ff */
[----:B------:R-:W0:Y:S02]  /*1a10*/  LDS.64 R2, [UR5] ;  /* 0x00000005ff027984 */ /* 0x000e240008000a00 */
[----:B0-----:R-:W-:-:S05]  /*1a20*/  IMAD.WIDE.U32 R2, R5, 0x4, R2 ;  /* 0x0000000405027825 */ /* 0x001fca00078e0002 */
[----:B------:R-:W2:Y:S01]  /*1a30*/  LD.E R4, desc[UR36][R2.64+0xc] ;  /* 0x00000c2402047980 */ /* 0x000ea2000c101900 */
[----:B------:R-:W-:-:S03]  /*1a40*/  IMAD.MOV.U32 R12, RZ, RZ, R21 ;  /* 0x000000ffff0c7224 */ /* 0x000fc600078e0015 */
[----:B------:R2:W-:Y:S02]  /*1a50*/  ST.E desc[UR36][R2.64+0xc], R16 ;  /* 0x00000c1002007985 */ /* 0x0005e4000c101924 */
[----:B--2---:R-:W-:-:S07]  /*1a60*/  IMAD.MOV.U32 R16, RZ, RZ, R4 ;  /* 0x000000ffff107224 */ /* 0x004fce00078e0004 */
.L_x_26:
[----:B------:R-:W-:Y:S05]  /*1a70*/  BSYNC.RECONVERGENT B1 ;  /* 0x0000000000017941 */ /* 0x000fea0003800200 */
.L_x_25:
[----:B------:R-:W-:-:S07]  /*1a80*/  IADD3 R5, PT, PT, R5, 0x4, RZ ;  /* 0x0000000405057810 */ /* 0x000fce0007ffe0ff */
.L_x_24:
[----:B------:R-:W0:Y:S02]  /*1a90*/  LDC R4, c[0x0][0x3b4] ;  /* 0x0000ed00ff047b82 */ /* 0x000e240000000800 */
[----:B0-----:R-:W-:-:S13]  /*1aa0*/  LOP3.LUT P0, R2, R4, 0x3, RZ, 0xc0, !PT ;  /* 0x0000000304027812 */ /* 0x001fda000780c0ff */
[----:B------:R-:W-:Y:S05]  /*1ab0*/  @!P0 BRA `(.L_x_18) ;  /* 0x0000000000b48947 */ /* 0x000fea0003800000 */
[----:B------:R-:W-:-:S13]  /*1ac0*/  ISETP.NE.AND P0, PT, R2, 0x1, PT ;  /* 0x000000010200780c */ /* 0x000fda0003f05270 */
[----:B------:R-:W-:Y:S05]  /*1ad0*/  @!P0 BRA `(.L_x_27) ;  /* 0x0000000000748947 */ /* 0x000fea0003800000 */
[----:B------:R-:W0:Y:S01]  /*1ae0*/  S2R R3, SR_CgaCtaId ;  /* 0x0000000000037919 */ /* 0x000e220000008800 */
[----:B------:R-:W-:-:S04]  /*1af0*/  MOV R2, 0x400 ;  /* 0x0000040000027802 */ /* 0x000fc80000000f00 */
[----:B0-----:R-:W-:-:S05]  /*1b00*/  LEA R18, R3, R2, 0x18 ;  /* 0x0000000203127211 */ /* 0x001fca00078ec0ff */
[----:B------:R-:W1:Y:S02]  /*1b10*/  LDS.64 R2, [R18+0x8] ;  /* 0x0000080012027984 */ /* 0x000e640000000a00 */
[----:B-1----:R-:W-:-:S05]  /*1b20*/  IMAD.WIDE.U32 R8, R5, 0x4, R2 ;  /* 0x0000000405087825 */ /* 0x002fca00078e0002 */
[----:B------:R-:W2:Y:S02]  /*1b30*/  LD.E R21, desc[UR36][R8.64] ;  /* 0x0000002408157980 */ /* 0x000ea4000c101900 */
[----:B--2---:R-:W-:-:S13]  /*1b40*/  ISETP.GE.AND P0, PT, R12, R21, PT ;  /* 0x000000150c00720c */ /* 0x004fda0003f06270 */
[----:B------:R-:W-:Y:S04]  /*1b50*/  @!P0 ST.E desc[UR36][R8.64], R12 ;  /* 0x0000000c08008985 */ /* 0x000fe8000c101924 */
        /* <DEDUP_REMOVED lines=12> */
[----:B------:R-:W-:Y:S04]  /*1c20*/  ST.E desc[UR36][R10.64+0x4], R12 ;  /* 0x0000040c0a007985 */ /* 0x000fe8000c101924 */
[----:B------:R-:W0:Y:S02]  /*1c30*/  LDS.64 R2, [R18] ;  /* 0x0000000012027984 */ /* 0x000e240000000a00 */
[----:B0-----:R-:W-:-:S05]  /*1c40*/  IMAD.WIDE.U32 R2, R5, 0x4, R2 ;  /* 0x0000000405027825 */ /* 0x001fca00078e0002 */
[----:B------:R-:W2:Y:S01]  /*1c50*/  LD.E R6, desc[UR36][R2.64+0x4] ;  /* 0x0000042402067980 */ /* 0x000ea2000c101900 */
[----:B------:R-:W-:-:S03]  /*1c60*/  IMAD.MOV.U32 R12, RZ, RZ, R23 ;  /* 0x000000ffff0c7224 */ /* 0x000fc600078e0017 */
[----:B------:R2:W-:Y:S02]  /*1c70*/  ST.E desc[UR36][R2.64+0x4], R16 ;  /* 0x0000041002007985 */ /* 0x0005e4000c101924 */
[----:B--2---:R-:W-:-:S07]  /*1c80*/  IMAD.MOV.U32 R16, RZ, RZ, R6 ;  /* 0x000000ffff107224 */ /* 0x004fce00078e0006 */
.L_x_29:
[----:B------:R-:W-:Y:S05]  /*1c90*/  BSYNC.RECONVERGENT B1 ;  /* 0x0000000000017941 */ /* 0x000fea0003800200 */
.L_x_28:
[----:B------:R-:W-:-:S07]  /*1ca0*/  VIADD R5, R5, 0x2 ;  /* 0x0000000205057836 */ /* 0x000fce0000000000 */
.L_x_27:
[----:B------:R-:W-:-:S04]  /*1cb0*/  LOP3.LUT R4, R4, 0x1, RZ, 0xc0, !PT ;  /* 0x0000000104047812 */ /* 0x000fc800078ec0ff */
[----:B------:R-:W-:-:S13]  /*1cc0*/  ISETP.NE.U32.AND P0, PT, R4, 0x1, PT ;  /* 0x000000010400780c */ /* 0x000fda0003f05070 */
[----:B------:R-:W-:Y:S05]  /*1cd0*/  @P0 BRA `(.L_x_18) ;  /* 0x00000000002c0947 */ /* 0x000fea0003800000 */
[----:B------:R-:W0:Y:S01]  /*1ce0*/  S2UR UR6, SR_CgaCtaId ;  /* 0x00000000000679c3 */ /* 0x000e220000008800 */
[----:B------:R-:W-:Y:S02]  /*1cf0*/  UMOV UR5, 0x400 ;  /* 0x0000040000057882 */ /* 0x000fe40000000000 */
[----:B0-----:R-:W-:-:S09]  /*1d00*/  ULEA UR5, UR6, UR5, 0x18 ;  /* 0x0000000506057291 */ /* 0x001fd2000f8ec0ff */
[----:B------:R-:W0:Y:S02]  /*1d10*/  LDS.64 R2, [UR5+0x8] ;  /* 0x00000805ff027984 */ /* 0x000e240008000a00 */
[----:B0-----:R-:W-:-:S05]  /*1d20*/  IMAD.WIDE.U32 R6, R5, 0x4, R2 ;  /* 0x0000000405067825 */ /* 0x001fca00078e0002 */
[----:B------:R-:W2:Y:S02]  /*1d30*/  LD.E R3, desc[UR36][R6.64] ;  /* 0x0000002406037980 */ /* 0x000ea4000c101900 */
[----:B--2---:R-:W-:-:S13]  /*1d40*/  ISETP.GE.AND P0, PT, R12, R3, PT ;  /* 0x000000030c00720c */ /* 0x004fda0003f06270 */
[----:B------:R-:W-:Y:S04]  /*1d50*/  @!P0 ST.E desc[UR36][R6.64], R12 ;  /* 0x0000000c06008985 */ /* 0x000fe8000c101924 */
[----:B------:R-:W0:Y:S02]  /*1d60*/  @!P0 LDS.64 R2, [UR5] ;  /* 0x00000005ff028984 */ /* 0x000e240008000a00 */
[----:B0-----:R-:W-:-:S05]  /*1d70*/  @!P0 IMAD.WIDE.U32 R2, R5, 0x4, R2 ;  /* 0x0000000405028825 */ /* 0x001fca00078e0002 */
[----:B------:R2:W-:Y:S02]  /*1d80*/  @!P0 ST.E desc[UR36][R2.64], R16 ;  /* 0x0000001002008985 */ /* 0x0005e4000c101924 */
.L_x_18:
[----:B------:R-:W-:Y:S05]  /*1d90*/  BSYNC.RECONVERGENT B0 ;  /* 0x0000000000007941 */ /* 0x000fea0003800200 */
.L_x_17:
[----:B------:R-:W3:Y:S01]  /*1da0*/  LDCU UR5, c[0x0][0x390] ;  /* 0x00007200ff0577ac */ /* 0x000ee20008000800 */
[----:B------:R-:W-:-:S04]  /*1db0*/  UIADD3 UR4, UPT, UPT, UR4, 0x1, URZ ;  /* 0x0000000104047890 */ /* 0x000fc8000fffe0ff */
[----:B---3--:R-:W-:-:S09]  /*1dc0*/  UISETP.NE.AND UP0, UPT, UR4, UR5, UPT ;  /* 0x000000050400728c */ /* 0x008fd2000bf05270 */
[----:B------:R-:W-:Y:S05]  /*1dd0*/  BRA.U !UP0, `(.L_x_15) ;  /* 0x0000001108187547 */ /* 0x000fea000b800000 */
[----:B------:R-:W-:Y:S05]  /*1de0*/  BRA `(.L_x_30) ;  /* 0xffffffec00307947 */ /* 0x000fea000383ffff */
.L_x_16:
[----:B------:R-:W-:-:S13]  /*1df0*/  ISETP.GE.AND P0, PT, R5, 0x1, PT ;  /* 0x000000010500780c */ /* 0x000fda0003f06270 */
[----:B------:R-:W-:Y:S05]  /*1e00*/  @!P0 BRA `(.L_x_15) ;  /* 0x00000010000c8947 */ /* 0x000fea0003800000 */
[C---:B------:R-:W-:Y:S01]  /*1e10*/  LOP3.LUT R12, R5.reuse, 0x7, RZ, 0xc0, !PT ;  /* 0x00000007050c7812 */ /* 0x040fe200078ec0ff */
[----:B------:R-:W-:Y:S01]  /*1e20*/  UMOV UR4, URZ ;  /* 0x000000ff00047c82 */ /* 0x000fe20008000000 */
[C---:B------:R-:W-:Y:S02]  /*1e30*/  LOP3.LUT R13, R5.reuse, 0x3, RZ, 0xc0, !PT ;  /* 0x00000003050d7812 */ /* 0x040fe400078ec0ff */
[----:B------:R-:W-:Y:S02]  /*1e40*/  IADD3 R2, PT, PT, R12, -0x1, RZ ;  /* 0xffffffff0c027810 */ /* 0x000fe40007ffe0ff */
[----:B------:R-:W-:Y:S02]  /*1e50*/  LOP3.LUT R5, R5, 0x7ffffff8, RZ, 0xc0, !PT ;  /* 0x7ffffff805057812 */ /* 0x000fe400078ec0ff */
[----:B------:R-:W-:-:S13]  /*1e60*/  ISETP.GE.U32.AND P1, PT, R2, 0x3, PT ;  /* 0x000000030200780c */ /* 0x000fda0003f26070 */
.L_x_41:
[----:B0-----:R-:W0:Y:S01]  /*1e70*/  LDC.64 R2, c[0x0][0x390] ;  /* 0x0000e400ff027b82 */ /* 0x001e220000000a00 */
[----:B------:R-:W-:Y:S07]  /*1e80*/  BSSY.RECONVERGENT B0, `(.L_x_31) ;  /* 0x00000fa000007945 */ /* 0x000fee0003800200 */
[----:B------:R-:W1:Y:S01]  /*1e90*/  LDC.64 R6, c[0x0][0x3a8] ;  /* 0x0000ea00ff067b82 */ /* 0x000e620000000a00 */
[----:B0-----:R-:W-:Y:S01]  /*1ea0*/  IMAD R4, R19, R2, UR4 ;  /* 0x0000000413047e24 */ /* 0x001fe2000f8e0202 */
[----:B------:R-:W-:-:S03]  /*1eb0*/  UIADD3 UR4, UPT, UPT, UR4, 0x1, URZ ;  /* 0x0000000104047890 */ /* 0x000fc6000fffe0ff */
[----:B------:R-:W-:-:S03]  /*1ec0*/  IMAD R3, R4, R3, RZ ;  /* 0x0000000304037224 */ /* 0x000fc600078e02ff */
[----:B------:R-:W-:Y:S02]  /*1ed0*/  ISETP.NE.AND P2, PT, R2, UR4, PT ;  /* 0x0000000402007c0c */ /* 0x000fe4000bf45270 */
[----:B-1----:R-:W-:-:S04]  /*1ee0*/  ISETP.LE.AND P0, PT, R7, UR7, PT ;  /* 0x0000000707007c0c */ /* 0x002fc8000bf03270 */
[----:B------:R-:W-:-:S13]  /*1ef0*/  ISETP.GE.OR P0, PT, R3, R6, P0 ;  /* 0x000000060300720c */ /* 0x000fda0000706670 */
[----:B------:R-:W-:Y:S05]  /*1f00*/  @P0 BRA `(.L_x_32) ;  /* 0x0000000c00c40947 */ /* 0x000fea0003800000 */
[----:B------:R-:W0:Y:S01]  /*1f10*/  S2UR UR6, SR_CgaCtaId ;  /* 0x00000000000679c3 */ /* 0x000e220000008800 */
[----:B------:R-:W-:Y:S02]  /*1f20*/  UMOV UR5, 0x400 ;  /* 0x0000040000057882 */ /* 0x000fe40000000000 */
[----:B0-----:R-:W-:-:S09]  /*1f30*/  ULEA UR5, UR6, UR5, 0x18 ;  /* 0x0000000506057291 */ /* 0x001fd2000f8ec0ff */
[----:B------:R-:W0:Y:S02]  /*1f40*/  LDS.64 R2, [UR5+0x8] ;  /* 0x00000805ff027984 */ /* 0x000e240008000a00 */
[----:B0-----:R-:W-:-:S06]  /*1f50*/  IMAD.WIDE R6, R0, 0x4, R2 ;  /* 0x0000000400067825 */ /* 0x001fcc00078e0202 */
[----:B------:R-:W2:Y:S02]  /*1f60*/  LD.E R6, desc[UR36][R6.64] ;  /* 0x0000002406067980 */ /* 0x000ea4000c101900 */
[----:B--2---:R-:W-:-:S13]  /*1f70*/  ISETP.GE.AND P0, PT, R6, 0x1, PT ;  /* 0x000000010600780c */ /* 0x004fda0003f06270 */
[----:B------:R-:W-:Y:S05]  /*1f80*/  @!P0 BRA `(.L_x_32) ;  /* 0x0000000c00a48947 */ /* 0x000fea0003800000 */
[----:B------:R-:W0:Y:S01]  /*1f90*/  LDCU UR5, c[0x0][0x3b4] ;  /* 0x00007680ff0577ac */ /* 0x000e220008000800 */
[----:B------:R-:W-:Y:S02]  /*1fa0*/  IMAD.MOV.U32 R6, RZ, RZ, R4 ;  /* 0x000000ffff067224 */ /* 0x000fe400078e0004 */
[----:B------:R-:W-:Y:S02]  /*1fb0*/  IMAD.MOV.U32 R7, RZ, RZ, RZ ;  /* 0x000000ffff077224 */ /* 0x000fe400078e00ff */
[----:B------:R-:W-:Y:S01]  /*1fc0*/  IMAD.MOV.U32 R4, RZ, RZ, RZ ;  /* 0x000000ffff047224 */ /* 0x000fe200078e00ff */
[----:B0-----:R-:W-:-:S09]  /*1fd0*/  UISETP.GE.U32.AND UP0, UPT, UR5, 0x8, UPT ;  /* 0x000000080500788c */ /* 0x001fd2000bf06070 */
[----:B------:R-:W-:Y:S05]  /*1fe0*/  BRA.U !UP0, `(.L_x_33) ;  /* 0x0000000508d87547 */ /* 0x000fea000b800000 */
[----:B------:R-:W-:Y:S02]  /*1ff0*/  IMAD.MOV.U32 R7, RZ, RZ, RZ ;  /* 0x000000ffff077224 */ /* 0x000fe400078e00ff */
[----:B------:R-:W-:-:S07]  /*2000*/  IMAD.MOV.U32 R4, RZ, RZ, RZ ;  /* 0x000000ffff047224 */ /* 0x000fce00078e00ff */
.L_x_34:
[----:B------:R-:W-:-:S05]  /*2010*/  IMAD.WIDE.U32 R14, R7, 0x4, R2 ;  /* 0x00000004070e7825 */ /* 0x000fca00078e0002 */
[----:B------:R-:W2:Y:S02]  /*2020*/  LD.E R17, desc[UR36][R14.64] ;  /* 0x000000240e117980 */ /* 0x000ea4000c101900 */
[----:B--2---:R-:W-:-:S13]  /*2030*/  ISETP.GE.AND P0, PT, R4, R17, PT ;  /* 0x000000110400720c */ /* 0x004fda0003f06270 */
        /* <DEDUP_REMOVED lines=95> */
[----:B------:R-:W-:-:S04]  /*2630*/  @!P0 MOV R4, R17 ;  /* 0x0000001100048202 */ /* 0x000fc80000000f00 */
[----:B---3--:R-:W-:-:S13]  /*2640*/  ISETP.GE.AND P3, PT, R4, R21, PT ;  /* 0x000000150400720c */ /* 0x008fda0003f66270 */
[----:B------:R-:W0:Y:S01]  /*2650*/  @!P3 S2R R11, SR_CgaCtaId ;  /* 0x00000000000bb919 */ /* 0x000e220000008800 */
[----:B------:R-:W-:Y:S01]  /*2660*/  @!P3 MOV R10, 0x400 ;  /* 0x00000400000ab802 */ /* 0x000fe20000000f00 */
[----:B------:R-:W-:Y:S03]  /*2670*/  @!P3 ST.E desc[UR36][R8.64+0x1c], R4 ;  /* 0x00001c040800b985 */ /* 0x000fe6000c101924 */
[----:B0-----:R-:W-:-:S05]  /*2680*/  @!P3 LEA R17, R11, R10, 0x18 ;  /* 0x0000000a0b11b211 */ /* 0x001fca00078ec0ff */
[----:B------:R-:W0:Y:S02]  /*2690*/  @!P3 LDS.64 R10, [R17] ;  /* 0x00000000110ab984 */ /* 0x000e240000000a00 */
[----:B0-----:R-:W-:-:S05]  /*26a0*/  @!P3 IMAD.WIDE.U32 R10, R7, 0x4, R10 ;  /* 0x00000004070ab825 */ /* 0x001fca00078e000a */
[----:B------:R-:W3:Y:S01]  /*26b0*/  @!P3 LD.E R14, desc[UR36][R10.64+0x1c] ;  /* 0x00001c240a0eb980 */ /* 0x000ee2000c101900 */
[----:B--2---:R-:W-:Y:S02]  /*26c0*/  @!P0 IMAD.MOV.U32 R6, RZ, RZ, R16 ;  /* 0x000000ffff068224 */ /* 0x004fe400078e0010 */
[----:B------:R-:W-:Y:S02]  /*26d0*/  VIADD R7, R7, 0x8 ;  /* 0x0000000807077836 */ /* 0x000fe40000000000 */
[----:B------:R-:W-:Y:S01]  /*26e0*/  @!P3 IMAD.MOV.U32 R4, RZ, RZ, R21 ;  /* 0x000000ffff04b224 */ /* 0x000fe200078e0015 */
[----:B------:R3:W-:Y:S02]  /*26f0*/  @!P3 ST.E desc[UR36][R10.64+0x1c], R6 ;  /* 0x00001c060a00b985 */ /* 0x0007e4000c101924 */
[----:B------:R-:W-:Y:S02]  /*2700*/  ISETP.NE.AND P0, PT, R7, R5, PT ;  /* 0x000000050700720c */ /* 0x000fe40003f05270 */
[----:B------:R0:W1:Y:S01]  /*2710*/  @!P3 LDS.64 R2, [R17+0x8] ;  /* 0x000008001102b984 */ /* 0x0000620000000a00 */
[----:B---3--:R-:W-:-:S10]  /*2720*/  @!P3 IMAD.MOV.U32 R6, RZ, RZ, R14 ;  /* 0x000000ffff06b224 */ /* 0x008fd400078e000e */
[----:B01----:R-:W-:Y:S05]  /*2730*/  @P0 BRA `(.L_x_34) ;  /* 0xfffffff800340947 */ /* 0x003fea000383ffff */
[----:B------:R-:W-:-:S07]  /*2740*/  IMAD.MOV.U32 R7, RZ, RZ, R5 ;  /* 0x000000ffff077224 */ /* 0x000fce00078e0005 */
.L_x_33:
[----:B------:R-:W-:-:S13]  /*2750*/  ISETP.NE.AND P0, PT, R12, RZ, PT ;  /* 0x000000ff0c00720c */ /* 0x000fda0003f05270 */
[----:B------:R-:W-:Y:S05]  /*2760*/  @!P0 BRA `(.L_x_32) ;  /* 0x0000000400ac8947 */ /* 0x000fea0003800000 */
        /* <DEDUP_REMOVED lines=55> */
[----:B------:R-:W-:-:S03]  /*2ae0*/  MOV R4, R21 ;  /* 0x0000001500047202 */ /* 0x000fc60000000f00 */
[----:B------:R2:W-:Y:S02]  /*2af0*/  ST.E desc[UR36][R2.64+0xc], R6 ;  /* 0x00000c0602007985 */ /* 0x0005e4000c101924 */
[----:B--2---:R-:W-:-:S07]  /*2b00*/  IMAD.MOV.U32 R6, RZ, RZ, R8 ;  /* 0x000000ffff067224 */ /* 0x004fce00078e0008 */
.L_x_37:
[----:B------:R-:W-:Y:S05]  /*2b10*/  BSYNC.RECONVERGENT B1 ;  /* 0x0000000000017941 */ /* 0x000fea0003800200 */
.L_x_36:
[----:B------:R-:W-:-:S07]  /*2b20*/  VIADD R7, R7, 0x4 ;  /* 0x0000000407077836 */ /* 0x000fce0000000000 */
.L_x_35:
[----:B------:R-:W-:-:S13]  /*2b30*/  ISETP.NE.AND P0, PT, R13, RZ, PT ;  /* 0x000000ff0d00720c */ /* 0x000fda0003f05270 */
[----:B------:R-:W-:Y:S05]  /*2b40*/  @!P0 BRA `(.L_x_32) ;  /* 0x0000000000b48947 */ /* 0x000fea0003800000 */
[----:B------:R-:W-:-:S13]  /*2b50*/  ISETP.NE.AND P0, PT, R13, 0x1, PT ;  /* 0x000000010d00780c */ /* 0x000fda0003f05270 */
[----:B------:R-:W-:Y:S05]  /*2b60*/  @!P0 BRA `(.L_x_38) ;  /* 0x0000000000748947 */ /* 0x000fea0003800000 */
[----:B------:R-:W0:Y:S01]  /*2b70*/  S2R R3, SR_CgaCtaId ;  /* 0x0000000000037919 */ /* 0x000e220000008800 */
[----:B------:R-:W-:-:S04]  /*2b80*/  MOV R2, 0x400 ;  /* 0x0000040000027802 */ /* 0x000fc80000000f00 */
[----:B0-----:R-:W-:-:S05]  /*2b90*/  LEA R18, R3, R2, 0x18 ;  /* 0x0000000203127211 */ /* 0x001fca00078ec0ff */
[----:B------:R-:W0:Y:S02]  /*2ba0*/  LDS.64 R2, [R18+0x8] ;  /* 0x0000080012027984 */ /* 0x000e240000000a00 */
[----:B0-----:R-:W-:-:S05]  /*2bb0*/  IMAD.WIDE.U32 R10, R7, 0x4, R2 ;  /* 0x00000004070a7825 */ /* 0x001fca00078e0002 */
        /* <DEDUP_REMOVED lines=21> */
[----:B--2---:R-:W-:-:S07]  /*2d10*/  MOV R6, R8 ;  /* 0x0000000800067202 */ /* 0x004fce0000000f00 */
.L_x_40:
[----:B------:R-:W-:Y:S05]  /*2d20*/  BSYNC.RECONVERGENT B1 ;  /* 0x0000000000017941 */ /* 0x000fea0003800200 */
.L_x_39:
[----:B------:R-:W-:-:S07]  /*2d30*/  VIADD R7, R7, 0x2 ;  /* 0x0000000207077836 */ /* 0x000fce0000000000 */
.L_x_38:
[----:B------:R-:W0:Y:S02]  /*2d40*/  LDCU UR5, c[0x0][0x3b4] ;  /* 0x00007680ff0577ac */ /* 0x000e240008000800 */
[----:B0-----:R-:W-:-:S09]  /*2d50*/  ULOP3.LUT UP0, URZ, UR5, 0x1, URZ, 0xc0, !UPT ;  /* 0x0000000105ff7892 */ /* 0x001fd2000f80c0ff */
[----:B------:R-:W-:Y:S05]  /*2d60*/  BRA.U !UP0, `(.L_x_32) ;  /* 0x00000001082c7547 */ /* 0x000fea000b800000 */
        /* <DEDUP_REMOVED lines=11> */
.L_x_32:
[----:B------:R-:W-:Y:S05]  /*2e20*/  BSYNC.RECONVERGENT B0 ;  /* 0x0000000000007941 */ /* 0x000fea0003800200 */
.L_x_31:
[----:B------:R-:W-:Y:S05]  /*2e30*/  @P2 BRA `(.L_x_41) ;  /* 0xfffffff0000c2947 */ /* 0x000fea000383ffff */
.L_x_15:
[----:B--2---:R-:W2:Y:S08]  /*2e40*/  LDC.64 R16, c[0x0][0x3b0] ;  /* 0x0000ec00ff107b82 */ /* 0x004eb00000000a00 */
[----:B------:R-:W-:Y:S01]  /*2e50*/  BAR.SYNC.DEFER_BLOCKING 0x0 ;  /* 0x0000000000007b1d */ /* 0x000fe20000010000 */
[----:B--2---:R-:W-:-:S04]  /*2e60*/  ISETP.GE.AND P0, PT, R17, 0x1, PT ;  /* 0x000000011100780c */ /* 0x004fc80003f06270 */
[----:B------:R-:W-:-:S04]  /*2e70*/  ISETP.LE.OR P0, PT, R16, UR38, !P0 ;  /* 0x0000002610007c0c */ /* 0x000fc8000c703670 */
[----:B------:R-:W-:-:S13]  /*2e80*/  ISETP.NE.OR P0, PT, R19, RZ, P0 ;  /* 0x000000ff1300720c */ /* 0x000fda0000705670 */
[----:B------:R-:W-:Y:S05]  /*2e90*/  @P0 EXIT ;  /* 0x000000000000094d */ /* 0x000fea0003800000 */
[----:B------:R-:W2:Y:S01]  /*2ea0*/  S2UR UR5, SR_CgaCtaId ;  /* 0x00000000000579c3 */ /* 0x000ea20000008800 */
[C---:B------:R-:W-:Y:S01]  /*2eb0*/  ISETP.GE.U32.AND P1, PT, R17.reuse, 0x8, PT ;  /* 0x000000081100780c */ /* 0x040fe20003f26070 */
[----:B------:R-:W-:Y:S01]  /*2ec0*/  UMOV UR4, 0x400 ;  /* 0x0000040000047882 */ /* 0x000fe20000000000 */
[C---:B------:R-:W-:Y:S01]  /*2ed0*/  LOP3.LUT R18, R17.reuse, 0x7, RZ, 0xc0, !PT ;  /* 0x0000000711127812 */ /* 0x040fe200078ec0ff */
[----:B------:R-:W-:Y:S02]  /*2ee0*/  IMAD R0, R17, UR38, RZ ;  /* 0x0000002611007c24 */ /* 0x000fe4000f8e02ff */
[----:B01----:R-:W-:Y:S01]  /*2ef0*/  IMAD.MOV.U32 R3, RZ, RZ, RZ ;  /* 0x000000ffff037224 */ /* 0x003fe200078e00ff */
[----:B------:R-:W-:Y:S01]  /*2f00*/  ISETP.NE.AND P0, PT, R18, RZ, PT ;  /* 0x000000ff1200720c */ /* 0x000fe20003f05270 */
[----:B--2---:R-:W-:-:S09]  /*2f10*/  ULEA UR4, UR5, UR4, 0x18 ;  /* 0x0000000405047291 */ /* 0x004fd2000f8ec0ff */
[----:B------:R-:W0:Y:S01]  /*2f20*/  LDS.128 R4, [UR4] ;  /* 0x00000004ff047984 */ /* 0x000e220008000c00 */
[----:B------:R-:W-:Y:S05]  /*2f30*/  @!P1 BRA `(.L_x_42) ;  /* 0x0000000000f89947 */ /* 0x000fea0003800000 */
[----:B------:R-:W1:Y:S01]  /*2f40*/  LDCU.64 UR6, c[0x0][0x3a0] ;  /* 0x00007400ff0677ac */ /* 0x000e620008000a00 */
[----:B0-----:R-:W-:Y:S01]  /*2f50*/  IADD3 R19, P1, PT, R4, 0x10, RZ ;  /* 0x0000001004137810 */ /* 0x001fe20007f3e0ff */
[----:B------:R-:W-:Y:S01]  /*2f60*/  IMAD.MOV.U32 R2, RZ, RZ, R0 ;  /* 0x000000ffff027224 */ /* 0x000fe200078e0000 */
[----:B------:R-:W-:Y:S01]  /*2f70*/  IADD3 R20, P2, PT, R6, 0x10, RZ ;  /* 0x0000001006147810 */ /* 0x000fe20007f5e0ff */
[----:B------:R-:W0:Y:S01]  /*2f80*/  LDCU.64 UR4, c[0x0][0x398] ;  /* 0x00007300ff0477ac */ /* 0x000e220008000a00 */
[----:B------:R-:W-:Y:S01]  /*2f90*/  LOP3.LUT R3, R17, 0x7ffffff8, RZ, 0xc0, !PT ;  /* 0x7ffffff811037812 */ /* 0x000fe200078ec0ff */
[----:B------:R-:W-:Y:S02]  /*2fa0*/  IMAD.X R22, RZ, RZ, R5, P1 ;  /* 0x000000ffff167224 */ /* 0x000fe400008e0605 */
[----:B------:R-:W-:Y:S01]  /*2fb0*/  IMAD.X R11, RZ, RZ, R7, P2 ;  /* 0x000000ffff0b7224 */ /* 0x000fe200010e0607 */
[----:B------:R-:W-:Y:S01]  /*2fc0*/  IADD3 R16, PT, PT, -R3, RZ, RZ ;  /* 0x000000ff03107210 */ /* 0x000fe20007ffe1ff */
[----:B-1----:R-:W-:-:S02]  /*2fd0*/  UIADD3 UR6, UP0, UPT, UR6, 0x10, URZ ;  /* 0x0000001006067890 */ /* 0x002fc4000ff1e0ff */
[----:B0-----:R-:W-:Y:S02]  /*2fe0*/  UIADD3 UR4, UP1, UPT, UR4, 0x10, URZ ;  /* 0x0000001004047890 */ /* 0x001fe4000ff3e0ff */
[----:B------:R-:W-:Y:S02]  /*2ff0*/  UIADD3.X UR7, UPT, UPT, URZ, UR7, URZ, UP0, !UPT ;  /* 0x00000007ff077290 */ /* 0x000fe400087fe4ff */
[----:B------:R-:W-:-:S12]  /*3000*/  UIADD3.X UR5, UPT, UPT, URZ, UR5, URZ, UP1, !UPT ;  /* 0x00000005ff057290 */ /* 0x000fd80008ffe4ff */
.L_x_43:
[----:B------:R-:W-:Y:S02]  /*3010*/  IMAD.MOV.U32 R8, RZ, RZ, R19 ;  /* 0x000000ffff087224 */ /* 0x000fe400078e0013 */
[----:B------:R-:W-:-:S05]  /*3020*/  IMAD.MOV.U32 R9, RZ, RZ, R22 ;  /* 0x000000ffff097224 */ /* 0x000fca00078e0016 */
[----:B------:R-:W2:Y:S01]  /*3030*/  LD.E R19, desc[UR36][R8.64+-0x10] ;  /* 0xfffff02408137980 */ /* 0x000ea2000c101900 */
[----:B----4-:R-:W-:Y:S02]  /*3040*/  IMAD.U32 R12, RZ, RZ, UR6 ;  /* 0x00000006ff0c7e24 */ /* 0x010fe4000f8e00ff */
[----:B------:R-:W-:Y:S02]  /*3050*/  IMAD.U32 R13, RZ, RZ, UR7 ;  /* 0x00000007ff0d7e24 */ /* 0x000fe4000f8e00ff */
[----:B------:R-:W-:Y:S02]  /*3060*/  IMAD.MOV.U32 R10, RZ, RZ, R20 ;  /* 0x000000ffff0a7224 */ /* 0x000fe400078e0014 */
[----:B------:R-:W-:Y:S01]  /*3070*/  IMAD.WIDE R12, R2, 0x4, R12 ;  /* 0x00000004020c7825 */ /* 0x000fe200078e020c */
[----:B------:R-:W-:-:S04]  /*3080*/  MOV R14, UR4 ;  /* 0x00000004000e7c02 */ /* 0x000fc80008000f00 */
[----:B--2---:R0:W-:Y:S04]  /*3090*/  STG.E desc[UR36][R12.64+-0x10], R19 ;  /* 0xfffff0130c007986 */ /* 0x0041e8000c101924 */
[----:B------:R-:W2:Y:S01]  /*30a0*/  LD.E R21, desc[UR36][R10.64+-0x10] ;  /* 0xfffff0240a157980 */ /* 0x000ea2000c101900 */
[----:B------:R-:W-:Y:S02]  /*30b0*/  IMAD.U32 R15, RZ, RZ, UR5 ;  /* 0x00000005ff0f7e24 */ /* 0x000fe4000f8e00ff */
[----:B------:R-:W-:-:S05]  /*30c0*/  IMAD.WIDE R14, R2, 0x4, R14 ;  /* 0x00000004020e7825 */ /* 0x000fca00078e020e */
[----:B--2---:R1:W-:Y:S04]  /*30d0*/  STG.E desc[UR36][R14.64+-0x10], R21 ;  /* 0xfffff0150e007986 */ /* 0x0043e8000c101924 */
[----:B------:R-:W2:Y:S04]  /*30e0*/  LD.E R23, desc[UR36][R8.64+-0xc] ;  /* 0xfffff42408177980 */ /* 0x000ea8000c101900 */
[----:B--2---:R2:W-:Y:S04]  /*30f0*/  STG.E desc[UR36][R12.64+-0xc], R23 ;  /* 0xfffff4170c007986 */ /* 0x0045e8000c101924 */
[----:B------:R-:W3:Y:S04]  /*3100*/  LD.E R25, desc[UR36][R10.64+-0xc] ;  /* 0xfffff4240a197980 */ /* 0x000ee8000c101900 */
[----:B---3--:R3:W-:Y:S04]  /*3110*/  STG.E desc[UR36][R14.64+-0xc], R25 ;  /* 0xfffff4190e007986 */ /* 0x0087e8000c101924 */
[----:B------:R-:W4:Y:S04]  /*3120*/  LD.E R27, desc[UR36][R8.64+-0x8] ;  /* 0xfffff824081b7980 */ /* 0x000f28000c101900 */
[----:B----4-:R4:W-:Y:S04]  /*3130*/  STG.E desc[UR36][R12.64+-0x8], R27 ;  /* 0xfffff81b0c007986 */ /* 0x0109e8000c101924 */
[----:B0-----:R-:W5:Y:S04]  /*3140*/  LD.E R19, desc[UR36][R10.64+-0x8] ;  /* 0xfffff8240a137980 */ /* 0x001f68000c101900 */
[----:B-----5:R0:W-:Y:S04]  /*3150*/  STG.E desc[UR36][R14.64+-0x8], R19 ;  /* 0xfffff8130e007986 */ /* 0x0201e8000c101924 */
[----:B------:R-:W5:Y:S04]  /*3160*/  LD.E R29, desc[UR36][R8.64+-0x4] ;  /* 0xfffffc24081d7980 */ /* 0x000f68000c101900 */
[----:B-----5:R5:W-:Y:S04]  /*3170*/  STG.E desc[UR36][R12.64+-0x4], R29 ;  /* 0xfffffc1d0c007986 */ /* 0x020be8000c101924 */
[----:B-1----:R-:W2:Y:S04]  /*3180*/  LD.E R21, desc[UR36][R10.64+-0x4] ;  /* 0xfffffc240a157980 */ /* 0x002ea8000c101900 */
[----:B--2---:R1:W-:Y:S04]  /*3190*/  STG.E desc[UR36][R14.64+-0x4], R21 ;  /* 0xfffffc150e007986 */ /* 0x0043e8000c101924 */
[----:B------:R-:W2:Y:S04]  /*31a0*/  LD.E R23, desc[UR36][R8.64] ;  /* 0x0000002408177980 */ /* 0x000ea8000c101900 */
[----:B--2---:R2:W-:Y:S04]  /*31b0*/  STG.E desc[UR36][R12.64], R23 ;  /* 0x000000170c007986 */ /* 0x0045e8000c101924 */
[----:B---3--:R-:W3:Y:S04]  /*31c0*/  LD.E R25, desc[UR36][R10.64] ;  /* 0x000000240a197980 */ /* 0x008ee8000c101900 */
[----:B---3--:R3:W-:Y:S04]  /*31d0*/  STG.E desc[UR36][R14.64], R25 ;  /* 0x000000190e007986 */ /* 0x0087e8000c101924 */
[----:B----4-:R-:W4:Y:S04]  /*31e0*/  LD.E R27, desc[UR36][R8.64+0x4] ;  /* 0x00000424081b7980 */ /* 0x010f28000c101900 */
[----:B----4-:R-:W-:Y:S04]  /*31f0*/  STG.E desc[UR36][R12.64+0x4], R27 ;  /* 0x0000041b0c007986 */ /* 0x010fe8000c101924 */
[----:B0-----:R-:W4:Y:S04]  /*3200*/  LD.E R19, desc[UR36][R10.64+0x4] ;  /* 0x000004240a137980 */ /* 0x001f28000c101900 */
[----:B----4-:R0:W-:Y:S04]  /*3210*/  STG.E desc[UR36][R14.64+0x4], R19 ;  /* 0x000004130e007986 */ /* 0x0101e8000c101924 */
[----:B-----5:R-:W4:Y:S04]  /*3220*/  LD.E R29, desc[UR36][R8.64+0x8] ;  /* 0x00000824081d7980 */ /* 0x020f28000c101900 */
[----:B----4-:R4:W-:Y:S04]  /*3230*/  STG.E desc[UR36][R12.64+0x8], R29 ;  /* 0x0000081d0c007986 */ /* 0x0109e8000c101924 */
[----:B-1----:R-:W5:Y:S04]  /*3240*/  LD.E R21, desc[UR36][R10.64+0x8] ;  /* 0x000008240a157980 */ /* 0x002f68000c101900 */
[----:B-----5:R4:W-:Y:S04]  /*3250*/  STG.E desc[UR36][R14.64+0x8], R21 ;  /* 0x000008150e007986 */ /* 0x0209e8000c101924 */
[----:B--2---:R-:W2:Y:S04]  /*3260*/  LD.E R23, desc[UR36][R8.64+0xc] ;  /* 0x00000c2408177980 */ /* 0x004ea8000c101900 */
[----:B--2---:R4:W-:Y:S04]  /*3270*/  STG.E desc[UR36][R12.64+0xc], R23 ;  /* 0x00000c170c007986 */ /* 0x0049e8000c101924 */
[----:B---3--:R1:W2:Y:S01]  /*3280*/  LD.E R25, desc[UR36][R10.64+0xc] ;  /* 0x00000c240a197980 */ /* 0x0082a2000c101900 */
[----:B------:R-:W-:Y:S01]  /*3290*/  VIADD R16, R16, 0x8 ;  /* 0x0000000810107836 */ /* 0x000fe20000000000 */
[----:B0-----:R-:W-:Y:S01]  /*32a0*/  IADD3 R19, P2, PT, R8, 0x20, RZ ;  /* 0x0000002008137810 */ /* 0x001fe20007f5e0ff */
[----:B------:R-:W-:Y:S01]  /*32b0*/  VIADD R2, R2, 0x8 ;  /* 0x0000000802027836 */ /* 0x000fe20000000000 */
[----:B------:R-:W-:-:S02]  /*32c0*/  IADD3 R20, P3, PT, R10, 0x20, RZ ;  /* 0x000000200a147810 */ /* 0x000fc40007f7e0ff */
[----:B------:R-:W-:Y:S01]  /*32d0*/  ISETP.NE.AND P1, PT, R16, RZ, PT ;  /* 0x000000ff1000720c */ /* 0x000fe20003f25270 */
[----:B------:R-:W-:Y:S02]  /*32e0*/  IMAD.X R22, RZ, RZ, R9, P2 ;  /* 0x000000ffff167224 */ /* 0x000fe400010e0609 */
[----:B-1----:R-:W-:Y:S01]  /*32f0*/  IMAD.X R11, RZ, RZ, R11, P3 ;  /* 0x000000ffff0b7224 */ /* 0x002fe200018e060b */
[----:B--2---:R4:W-:Y:S09]  /*3300*/  STG.E desc[UR36][R14.64+0xc], R25 ;  /* 0x00000c190e007986 */ /* 0x0049f2000c101924 */
[----:B------:R-:W-:Y:S05]  /*3310*/  @P1 BRA `(.L_x_43) ;  /* 0xfffffffc003c1947 */ /* 0x000fea000383ffff */
.L_x_42:
[----:B------:R-:W-:Y:S05]  /*3320*/  @!P0 EXIT ;  /* 0x000000000000894d */ /* 0x000fea0003800000 */
[----:B------:R-:W-:Y:S02]  /*3330*/  ISETP.GE.U32.AND P0, PT, R18, 0x4, PT ;  /* 0x000000041200780c */ /* 0x000fe40003f06070 */
[----:B------:R-:W-:-:S04]  /*3340*/  LOP3.LUT R2, R17, 0x3, RZ, 0xc0, !PT ;  /* 0x0000000311027812 */ /* 0x000fc800078ec0ff */
[----:B------:R-:W-:-:S07]  /*3350*/  ISETP.NE.AND P1, PT, R2, RZ, PT ;  /* 0x000000ff0200720c */ /* 0x000fce0003f25270 */
[----:B------:R-:W-:Y:S06]  /*3360*/  @!P0 BRA `(.L_x_44) ;  /* 0x0000000000608947 */ /* 0x000fec0003800000 */
[C---:B0-----:R-:W-:Y:S01]  /*3370*/  IMAD.WIDE.U32 R8, R3.reuse, 0x4, R4 ;  /* 0x0000000403087825 */ /* 0x041fe200078e0004 */
[----:B----4-:R-:W0:Y:S04]  /*3380*/  LDC.64 R12, c[0x0][0x3a0] ;  /* 0x0000e800ff0c7b82 */ /* 0x010e280000000a00 */
[----:B------:R-:W2:Y:S01]  /*3390*/  LD.E R19, desc[UR36][R8.64] ;  /* 0x0000002408137980 */ /* 0x000ea2000c101900 */
[----:B------:R-:W-:Y:S01]  /*33a0*/  IADD3 R21, PT, PT, R0, R3, RZ ;  /* 0x0000000300157210 */ /* 0x000fe20007ffe0ff */
[----:B------:R-:W-:Y:S02]  /*33b0*/  IMAD.WIDE.U32 R10, R3, 0x4, R6 ;  /* 0x00000004030a7825 */ /* 0x000fe400078e0006 */
[----:B------:R-:W1:Y:S02]  /*33c0*/  LDC.64 R14, c[0x0][0x398] ;  /* 0x0000e600ff0e7b82 */ /* 0x000e640000000a00 */
[----:B0-----:R-:W-:-:S05]  /*33d0*/  IMAD.WIDE R12, R21, 0x4, R12 ;  /* 0x00000004150c7825 */ /* 0x001fca00078e020c */
[----:B--2---:R0:W-:Y:S04]  /*33e0*/  STG.E desc[UR36][R12.64], R19 ;  /* 0x000000130c007986 */ /* 0x0041e8000c101924 */
[----:B------:R-:W2:Y:S01]  /*33f0*/  LD.E R23, desc[UR36][R10.64] ;  /* 0x000000240a177980 */ /* 0x000ea2000c101900 */
[----:B-1----:R-:W-:-:S05]  /*3400*/  IMAD.WIDE R14, R21, 0x4, R14 ;  /* 0x00000004150e7825 */ /* 0x002fca00078e020e */
[----:B--2---:R1:W-:Y:S04]  /*3410*/  STG.E desc[UR36][R14.64], R23 ;  /* 0x000000170e007986 */ /* 0x0043e8000c101924 */
[----:B------:R-:W2:Y:S04]  /*3420*/  LD.E R21, desc[UR36][R8.64+0x4] ;  /* 0x0000042408157980 */ /* 0x000ea8000c101900 */
[----:B--2---:R2:W-:Y:S04]  /*3430*/  STG.E desc[UR36][R12.64+0x4], R21 ;  /* 0x000004150c007986 */ /* 0x0045e8000c101924 */
[----:B------:R-:W3:Y:S04]  /*3440*/  LD.E R25, desc[UR36][R10.64+0x4] ;  /* 0x000004240a197980 */ /* 0x000ee8000c101900 */
[----:B---3--:R2:W-:Y:S04]  /*3450*/  STG.E desc[UR36][R14.64+0x4], R25 ;  /* 0x000004190e007986 */ /* 0x0085e8000c101924 */
[----:B------:R-:W3:Y:S04]  /*3460*/  LD.E R27, desc[UR36][R8.64+0x8] ;  /* 0x00000824081b7980 */ /* 0x000ee8000c101900 */
[----:B---3--:R2:W-:Y:S04]  /*3470*/  STG.E desc[UR36][R12.64+0x8], R27 ;  /* 0x0000081b0c007986 */ /* 0x0085e8000c101924 */
[----:B0-----:R-:W3:Y:S04]  /*3480*/  LD.E R19, desc[UR36][R10.64+0x8] ;  /* 0x000008240a137980 */ /* 0x001ee8000c101900 */
[----:B---3--:R2:W-:Y:S04]  /*3490*/  STG.E desc[UR36][R14.64+0x8], R19 ;  /* 0x000008130e007986 */ /* 0x0085e8000c101924 */
[----:B------:R-:W3:Y:S04]  /*34a0*/  LD.E R29, desc[UR36][R8.64+0xc] ;  /* 0x00000c24081d7980 */ /* 0x000ee8000c101900 */
[----:B---3--:R2:W-:Y:S04]  /*34b0*/  STG.E desc[UR36][R12.64+0xc], R29 ;  /* 0x00000c1d0c007986 */ /* 0x0085e8000c101924 */
[----:B-1----:R-:W3:Y:S01]  /*34c0*/  LD.E R23, desc[UR36][R10.64+0xc] ;  /* 0x00000c240a177980 */ /* 0x002ee2000c101900 */
[----:B------:R-:W-:-:S03]  /*34d0*/  VIADD R3, R3, 0x4 ;  /* 0x0000000403037836 */ /* 0x000fc60000000000 */
[----:B---3--:R2:W-:Y:S04]  /*34e0*/  STG.E desc[UR36][R14.64+0xc], R23 ;  /* 0x00000c170e007986 */ /* 0x0085e8000c101924 */
.L_x_44:
[----:B------:R-:W-:Y:S05]  /*34f0*/  @!P1 EXIT ;  /* 0x000000000000994d */ /* 0x000fea0003800000 */
[----:B------:R-:W-:Y:S02]  /*3500*/  ISETP.NE.AND P0, PT, R2, 0x1, PT ;  /* 0x000000010200780c */ /* 0x000fe40003f05270 */
[----:B------:R-:W-:-:S04]  /*3510*/  LOP3.LUT R17, R17, 0x1, RZ, 0xc0, !PT ;  /* 0x0000000111117812 */ /* 0x000fc800078ec0ff */
[----:B------:R-:W-:-:S07]  /*3520*/  ISETP.NE.U32.AND P1, PT, R17, 0x1, PT ;  /* 0x000000011100780c */ /* 0x000fce0003f25070 */
[----:B------:R-:W-:Y:S06]  /*3530*/  @!P0 BRA `(.L_x_45) ;  /* 0x0000000000408947 */ /* 0x000fec0003800000 */
[C---:B0-----:R-:W-:Y:S01]  /*3540*/  IMAD.WIDE.U32 R8, R3.reuse, 0x4, R4 ;  /* 0x0000000403087825 */ /* 0x041fe200078e0004 */
[----:B------:R-:W0:Y:S04]  /*3550*/  LDC.64 R10, c[0x0][0x3a0] ;  /* 0x0000e800ff0a7b82 */ /* 0x000e280000000a00 */
[----:B------:R-:W3:Y:S01]  /*3560*/  LD.E R17, desc[UR36][R8.64] ;  /* 0x0000002408117980 */ /* 0x000ee2000c101900 */
[----:B--2-4-:R-:W-:Y:S02]  /*3570*/  IMAD.IADD R21, R0, 0x1, R3 ;  /* 0x0000000100157824 */ /* 0x014fe400078e0203 */
[----:B------:R-:W-:Y:S01]  /*3580*/  IMAD.WIDE.U32 R12, R3, 0x4, R6 ;  /* 0x00000004030c7825 */ /* 0x000fe200078e0006 */
[----:B------:R-:W1:Y:S03]  /*3590*/  LDC.64 R14, c[0x0][0x398] ;  /* 0x0000e600ff0e7b82 */ /* 0x000e660000000a00 */
[----:B0-----:R-:W-:-:S05]  /*35a0*/  IMAD.WIDE R10, R21, 0x4, R10 ;  /* 0x00000004150a7825 */ /* 0x001fca00078e020a */
[----:B---3--:R3:W-:Y:S04]  /*35b0*/  STG.E desc[UR36][R10.64], R17 ;  /* 0x000000110a007986 */ /* 0x0087e8000c101924 */
[----:B------:R-:W2:Y:S01]  /*35c0*/  LD.E R19, desc[UR36][R12.64] ;  /* 0x000000240c137980 */ /* 0x000ea2000c101900 */
[----:B-1----:R-:W-:-:S05]  /*35d0*/  IMAD.WIDE R14, R21, 0x4, R14 ;  /* 0x00000004150e7825 */ /* 0x002fca00078e020e */
[----:B--2---:R3:W-:Y:S04]  /*35e0*/  STG.E desc[UR36][R14.64], R19 ;  /* 0x000000130e007986 */ /* 0x0047e8000c101924 */
[----:B------:R-:W2:Y:S04]  /*35f0*/  LD.E R21, desc[UR36][R8.64+0x4] ;  /* 0x0000042408157980 */ /* 0x000ea8000c101900 */
[----:B--2---:R3:W-:Y:S04]  /*3600*/  STG.E desc[UR36][R10.64+0x4], R21 ;  /* 0x000004150a007986 */ /* 0x0047e8000c101924 */
[----:B------:R-:W2:Y:S01]  /*3610*/  LD.E R23, desc[UR36][R12.64+0x4] ;  /* 0x000004240c177980 */ /* 0x000ea2000c101900 */
[----:B------:R-:W-:-:S03]  /*3620*/  VIADD R3, R3, 0x2 ;  /* 0x0000000203037836 */ /* 0x000fc60000000000 */
[----:B--2---:R3:W-:Y:S04]  /*3630*/  STG.E desc[UR36][R14.64+0x4], R23 ;  /* 0x000004170e007986 */ /* 0x0047e8000c101924 */
.L_x_45:
[----:B------:R-:W-:Y:S05]  /*3640*/  @P1 EXIT ;  /* 0x000000000000194d */ /* 0x000fea0003800000 */
[C---:B0-----:R-:W-:Y:S01]  /*3650*/  IMAD.WIDE.U32 R4, R3.reuse, 0x4, R4 ;  /* 0x0000000403047825 */ /* 0x041fe200078e0004 */
[----:B------:R-:W0:Y:S05]  /*3660*/  LDC.64 R8, c[0x0][0x3a0] ;  /* 0x0000e800ff087b82 */ /* 0x000e2a0000000a00 */
[----:B------:R-:W5:Y:S01]  /*3670*/  LD.E R5, desc[UR36][R4.64] ;  /* 0x0000002404057980 */ /* 0x000f62000c101900 */
[----:B---3--:R-:W-:Y:S02]  /*3680*/  IMAD.IADD R11, R0, 0x1, R3 ;  /* 0x00000001000b7824 */ /* 0x008fe400078e0203 */
[----:B------:R-:W-:Y:S02]  /*3690*/  IMAD.WIDE.U32 R6, R3, 0x4, R6 ;  /* 0x0000000403067825 */ /* 0x000fe400078e0006 */
[----:B------:R-:W1:Y:S02]  /*36a0*/  LDC.64 R2, c[0x0][0x398] ;  /* 0x0000e600ff027b82 */ /* 0x000e640000000a00 */
[----:B0-----:R-:W-:-:S05]  /*36b0*/  IMAD.WIDE R8, R11, 0x4, R8 ;  /* 0x000000040b087825 */ /* 0x001fca00078e0208 */
[----:B-----5:R-:W-:Y:S04]  /*36c0*/  STG.E desc[UR36][R8.64], R5 ;  /* 0x0000000508007986 */ /* 0x020fe8000c101924 */
[----:B------:R-:W3:Y:S01]  /*36d0*/  LD.E R7, desc[UR36][R6.64] ;  /* 0x0000002406077980 */ /* 0x000ee2000c101900 */
[----:B-1----:R-:W-:-:S05]  /*36e0*/  IMAD.WIDE R2, R11, 0x4, R2 ;  /* 0x000000040b027825 */ /* 0x002fca00078e0202 */
[----:B---3--:R-:W-:Y:S01]  /*36f0*/  STG.E desc[UR36][R2.64], R7 ;  /* 0x0000000702007986 */ /* 0x008fe2000c101924 */
[----:B------:R-:W-:Y:S05]  /*3700*/  EXIT ;  /* 0x000000000000794d */ /* 0x000fea0003800000 */
.L_x_46:
        /* <DEDUP_REMOVED lines=15> */
.L_x_48:


//--------------------- .nv.shared.reserved.0     --------------------------
	.section	.nv.shared.reserved.0,"aw",@nobits
	.weak		__nv_reservedSMEM_offset_0_alias
	.size		__nv_reservedSMEM_offset_0_alias, 0, 64
	.other		__nv_reservedSMEM_offset_0_alias,@"STO_CUDA_RESERVED_SHARED STV_DEFAULT"
__nv_reservedSMEM_offset_0_alias:
	.zero		0
	.zero		64


//--------------------- .nv.shared._Z6kernelPKiS0_iiPiS1_iiii --------------------------
	.section	.nv.shared._Z6kernelPKiS0_iiPiS1_iiii,"aw",@nobits
	.sectionflags	@""
	.align	8
.nv.shared._Z6kernelPKiS0_iiPiS1_iiii:
	.zero		1040


//--------------------- .nv.constant0._Z15kernel_advancedPKiS0_iiiPKfPiS3_ --------------------------
	.section	.nv.constant0._Z15kernel_advancedPKiS0_iiiPKfPiS3_,"a",@progbits
	.sectionflags	@""
	.align	4
.nv.constant0._Z15kernel_advancedPKiS0_iiiPKfPiS3_:
	.zero		952


//--------------------- .nv.constant0._Z6kernelPKiS0_iiPiS1_iiii --------------------------
	.section	.nv.constant0._Z6kernelPKiS0_iiPiS1_iiii,"a",@progbits
	.sectionflags	@""
	.align	4
.nv.constant0._Z6kernelPKiS0_iiPiS1_iiii:
	.zero		952


//--------------------- SYMBOLS --------------------------

	.type		.nv.reservedSmem.offset0,@object
	.size		.nv.reservedSmem.offset0,0x4
	.type		.nv.reservedSmem.cap,@object
	.size		.nv.reservedSmem.cap,0x4
	.type		malloc,@function
